// auto-generated by cutlass_sweep.gemm — config: {"arch": "sm_100", "cluster_m": 8, "cluster_n": 1, "dtype": "bf16", "dtype_b": "bf16", "layout": "nt", "stages": 0, "tile_k": 128, "tile_m": 256, "tile_n": 64}
#include "cutlass/cutlass.h"
#include "cutlass/gemm/collective/collective_builder.hpp"
#include "cutlass/gemm/device/gemm_universal_adapter.h"
#include "cutlass/gemm/kernel/gemm_universal.hpp"
#include "cutlass/epilogue/collective/collective_builder.hpp"

using ElemA = cutlass::bfloat16_t;
using ElemB = cutlass::bfloat16_t;
using ElemCD = cutlass::bfloat16_t;
using Acc  = float;
using TileShape    = cute::Shape<cute::_256, cute::_64, cute::_128>;
using ClusterShape = cute::Shape<cute::_8, cute::_1, cute::_1>;

using CollectiveEpilogue = typename cutlass::epilogue::collective::CollectiveBuilder<
    cutlass::arch::Sm100, cutlass::arch::OpClassTensorOp,
    TileShape, ClusterShape,
    cutlass::epilogue::collective::EpilogueTileAuto,
    Acc, Acc,
    ElemCD, cutlass::layout::RowMajor, 128 / cutlass::sizeof_bits<ElemCD>::value,
    ElemCD, cutlass::layout::RowMajor, 128 / cutlass::sizeof_bits<ElemCD>::value,
    cutlass::epilogue::collective::EpilogueScheduleAuto
  >::CollectiveOp;

using CollectiveMainloop = typename cutlass::gemm::collective::CollectiveBuilder<
    cutlass::arch::Sm100, cutlass::arch::OpClassTensorOp,
    ElemA, cutlass::layout::RowMajor, 128 / cutlass::sizeof_bits<ElemA>::value,
    ElemB, cutlass::layout::ColumnMajor, 128 / cutlass::sizeof_bits<ElemB>::value,
    Acc,
    TileShape, ClusterShape,
    cutlass::gemm::collective::StageCountAutoCarveout<static_cast<int>(sizeof(typename CollectiveEpilogue::SharedStorage))>,
    cutlass::gemm::collective::KernelScheduleAuto
  >::CollectiveOp;

using GemmKernel = cutlass::gemm::kernel::GemmUniversal<
    cute::Shape<int,int,int,int>,
    CollectiveMainloop,
    CollectiveEpilogue
>;
using Gemm = cutlass::gemm::device::GemmUniversalAdapter<GemmKernel>;

// Force the device kernel symbol into the cubin without needing a host main.
auto* _anchor = &cutlass::device_kernel<GemmKernel>;


// ===== COMPILED SASS (sm_100a) =====

	.target	sm_100a

	.elftype	@"ET_EXEC"


//--------------------- .note.nv.tkinfo           --------------------------
	.section	.note.nv.tkinfo,"",@"SHT_NOTE"
	.sectionflags	@"SHF_NOTE_NV_TKINFO"
	.tkinfo
        /*0018*/ 	.word	0x00000002
        /*0030*/ 	.string	""
        /*0030*/ 	.string	"ptxas"
        /*0030*/ 	.string	"Cuda compilation tools, release 13.0, V13.0.88"
        /*0030*/ 	.string	"Build cuda_13.0.r13.0/compiler.36424714_0"
        /*0030*/ 	.string	"-arch sm_100a -m 64 "



//--------------------- .note.nv.cuinfo           --------------------------
	.section	.note.nv.cuinfo,"",@"SHT_NOTE"
	.sectionflags	@"SHF_NOTE_NV_CUINFO"
        /*0018*/ 	.short	0x0002
        /*001a*/ 	.short	0x0064
        /*001c*/ 	.short	0x0082
	.zero		2


//--------------------- .nv.info                  --------------------------
	.section	.nv.info,"",@"SHT_CUDA_INFO"
	.align	4


	//----- nvinfo : EIATTR_REGCOUNT
	.align		4
        /*0000*/ 	.byte	0x04, 0x2f
        /*0002*/ 	.short	(.L_19 - .L_18)
	.align		4
.L_18:
        /*0004*/ 	.word	index@(_ZN7cutlass13device_kernelINS_4gemm6kernel13GemmUniversalIN4cute5tupleIJiiiiEEENS1_10collective13CollectiveMmaINS1_35MainloopSm100TmaUmmaWarpSpecializedILi5ELi2ELi4ENS5_IJNS4_1CILi8EEENSA_ILi1EEESC_EEEEENS5_IJNSA_ILi256EEENSA_ILi64EEENSA_ILi128EEEEEENS_10bfloat16_tENS5_IJlSC_lEEESJ_SK_NS4_8TiledMMAINS4_8MMA_AtomIJNS4_26SM100_MMA_F16BF16_2x1SM_SSISJ_SJ_fLi256ELi64ELNS4_4UMMA5MajorE0ELSP_0ELNSO_7ScaleInE0ELSQ_0EEEEEENS4_6LayoutINS5_IJSC_SC_SC_EEENS5_IJNSA_ILi0EEESV_SV_EEEEENS5_IJNS4_10UnderscoreESY_SY_EEEEENS4_18SM100_TMA_2SM_LOADENS4_14ComposedLayoutINS4_7SwizzleILi3ELi4ELi3EEENS4_18smem_ptr_flag_bitsILi16EEENST_INS5_IJSB_SG_EEENS5_IJSG_SC_EEEEEEEvNS4_8identityENS4_28SM100_TMA_2SM_LOAD_MULTICASTES1A_vS1B_EENS_8epilogue10collective18CollectiveEpilogueINS1E_23Sm100TmaWarpSpecializedILi3ELi2ELi32ELb1ELb0EEEJNS5_IJSH_SG_SH_EEENS5_IJNST_ISH_SC_EENST_INSA_ILi32EEESC_EEEEESJ_SK_SJ_SK_NS1E_6fusion15FusionCallbacksIS1I_NS1O_17LinearCombinationISJ_fSJ_fLNS_15FloatRoundStyleE2EEES1J_S1N_JEEENS4_5SM1004TMEM4LOAD26SM100_TMEM_LOAD_32dp32b32xENS4_13SM90_TMA_LOADENS12_INS13_ILi2ELi4ELi3EEES16_NST_INS5_IJSB_S1L_EEENS5_IJS1L_SC_EEEEEEENS4_39AutoVectorizingCopyWithAssumedAlignmentILi128EEENS4_14SM90_TMA_STOREES23_S25_S25_EEEvvEEEEvNT_6ParamsE)
        /*0008*/ 	.word	0x0000007a


	//----- nvinfo : EIATTR_FRAME_SIZE
	.align		4
.L_19:
        /*000c*/ 	.byte	0x04, 0x11
        /*000e*/ 	.short	(.L_21 - .L_20)
	.align		4
.L_20:
        /*0010*/ 	.word	index@($__internal_2_$__cuda_sm10x_tcgen05_guardrail_trap_unallocated_columns_being_dealloced)
        /*0014*/ 	.word	0x00000000


	//----- nvinfo : EIATTR_FRAME_SIZE
	.align		4
.L_21:
        /*0018*/ 	.byte	0x04, 0x11
        /*001a*/ 	.short	(.L_23 - .L_22)
	.align		4
.L_22:
        /*001c*/ 	.word	index@($__internal_1_$__cuda_sm10x_tcgen05_guardrail_trap_phase_invalid_during_alloc)
        /*0020*/ 	.word	0x00000000


	//----- nvinfo : EIATTR_FRAME_SIZE
	.align		4
.L_23:
        /*0024*/ 	.byte	0x04, 0x11
        /*0026*/ 	.short	(.L_25 - .L_24)
	.align		4
.L_24:
        /*0028*/ 	.word	index@($__internal_0_$__cuda_sm10x_tcgen05_guardrail_trap_col_being_dealloced_not_returned_by_alloc)
        /*002c*/ 	.word	0x00000000


	//----- nvinfo : EIATTR_FRAME_SIZE
	.align		4
.L_25:
        /*0030*/ 	.byte	0x04, 0x11
        /*0032*/ 	.short	(.L_27 - .L_26)
	.align		4
.L_26:
        /*0034*/ 	.word	index@(_ZN7cutlass13device_kernelINS_4gemm6kernel13GemmUniversalIN4cute5tupleIJiiiiEEENS1_10collective13CollectiveMmaINS1_35MainloopSm100TmaUmmaWarpSpecializedILi5ELi2ELi4ENS5_IJNS4_1CILi8EEENSA_ILi1EEESC_EEEEENS5_IJNSA_ILi256EEENSA_ILi64EEENSA_ILi128EEEEEENS_10bfloat16_tENS5_IJlSC_lEEESJ_SK_NS4_8TiledMMAINS4_8MMA_AtomIJNS4_26SM100_MMA_F16BF16_2x1SM_SSISJ_SJ_fLi256ELi64ELNS4_4UMMA5MajorE0ELSP_0ELNSO_7ScaleInE0ELSQ_0EEEEEENS4_6LayoutINS5_IJSC_SC_SC_EEENS5_IJNSA_ILi0EEESV_SV_EEEEENS5_IJNS4_10UnderscoreESY_SY_EEEEENS4_18SM100_TMA_2SM_LOADENS4_14ComposedLayoutINS4_7SwizzleILi3ELi4ELi3EEENS4_18smem_ptr_flag_bitsILi16EEENST_INS5_IJSB_SG_EEENS5_IJSG_SC_EEEEEEEvNS4_8identityENS4_28SM100_TMA_2SM_LOAD_MULTICASTES1A_vS1B_EENS_8epilogue10collective18CollectiveEpilogueINS1E_23Sm100TmaWarpSpecializedILi3ELi2ELi32ELb1ELb0EEEJNS5_IJSH_SG_SH_EEENS5_IJNST_ISH_SC_EENST_INSA_ILi32EEESC_EEEEESJ_SK_SJ_SK_NS1E_6fusion15FusionCallbacksIS1I_NS1O_17LinearCombinationISJ_fSJ_fLNS_15FloatRoundStyleE2EEES1J_S1N_JEEENS4_5SM1004TMEM4LOAD26SM100_TMEM_LOAD_32dp32b32xENS4_13SM90_TMA_LOADENS12_INS13_ILi2ELi4ELi3EEES16_NST_INS5_IJSB_S1L_EEENS5_IJS1L_SC_EEEEEEENS4_39AutoVectorizingCopyWithAssumedAlignmentILi128EEENS4_14SM90_TMA_STOREES23_S25_S25_EEEvvEEEEvNT_6ParamsE)
        /*0038*/ 	.word	0x00000000


	//----- nvinfo : EIATTR_MIN_STACK_SIZE
	.align		4
.L_27:
        /*003c*/ 	.byte	0x04, 0x12
        /*003e*/ 	.short	(.L_29 - .L_28)
	.align		4
.L_28:
        /*0040*/ 	.word	index@(_ZN7cutlass13device_kernelINS_4gemm6kernel13GemmUniversalIN4cute5tupleIJiiiiEEENS1_10collective13CollectiveMmaINS1_35MainloopSm100TmaUmmaWarpSpecializedILi5ELi2ELi4ENS5_IJNS4_1CILi8EEENSA_ILi1EEESC_EEEEENS5_IJNSA_ILi256EEENSA_ILi64EEENSA_ILi128EEEEEENS_10bfloat16_tENS5_IJlSC_lEEESJ_SK_NS4_8TiledMMAINS4_8MMA_AtomIJNS4_26SM100_MMA_F16BF16_2x1SM_SSISJ_SJ_fLi256ELi64ELNS4_4UMMA5MajorE0ELSP_0ELNSO_7ScaleInE0ELSQ_0EEEEEENS4_6LayoutINS5_IJSC_SC_SC_EEENS5_IJNSA_ILi0EEESV_SV_EEEEENS5_IJNS4_10UnderscoreESY_SY_EEEEENS4_18SM100_TMA_2SM_LOADENS4_14ComposedLayoutINS4_7SwizzleILi3ELi4ELi3EEENS4_18smem_ptr_flag_bitsILi16EEENST_INS5_IJSB_SG_EEENS5_IJSG_SC_EEEEEEEvNS4_8identityENS4_28SM100_TMA_2SM_LOAD_MULTICASTES1A_vS1B_EENS_8epilogue10collective18CollectiveEpilogueINS1E_23Sm100TmaWarpSpecializedILi3ELi2ELi32ELb1ELb0EEEJNS5_IJSH_SG_SH_EEENS5_IJNST_ISH_SC_EENST_INSA_ILi32EEESC_EEEEESJ_SK_SJ_SK_NS1E_6fusion15FusionCallbacksIS1I_NS1O_17LinearCombinationISJ_fSJ_fLNS_15FloatRoundStyleE2EEES1J_S1N_JEEENS4_5SM1004TMEM4LOAD26SM100_TMEM_LOAD_32dp32b32xENS4_13SM90_TMA_LOADENS12_INS13_ILi2ELi4ELi3EEES16_NST_INS5_IJSB_S1L_EEENS5_IJS1L_SC_EEEEEEENS4_39AutoVectorizingCopyWithAssumedAlignmentILi128EEENS4_14SM90_TMA_STOREES23_S25_S25_EEEvvEEEEvNT_6ParamsE)
        /*0044*/ 	.word	0x00000000
.L_29:


//--------------------- .nv.compat                --------------------------
	.section	.nv.compat,"",@"SHT_CUDA_COMPAT_INFO"
	.align	4
        /*0000*/ 	.byte	0x02, 0x09, 0x01, 0x00, 0x02, 0x02, 0x02, 0x00, 0x02, 0x05, 0x05, 0x00, 0x03, 0x07, 0x01, 0x01
        /*0010*/ 	.byte	0x02, 0x03, 0x01, 0x00, 0x02, 0x06, 0x01, 0x00, 0x04, 0x0b, 0x08, 0x00, 0x09, 0x00, 0x00, 0x00
        /*0020*/ 	.byte	0x00, 0x00, 0x00, 0x00


//--------------------- .nv.info._ZN7cutlass13device_kernelINS_4gemm6kernel13GemmUniversalIN4cute5tupleIJiiiiEEENS1_10collective13CollectiveMmaINS1_35MainloopSm100TmaUmmaWarpSpecializedILi5ELi2ELi4ENS5_IJNS4_1CILi8EEENSA_ILi1EEESC_EEEEENS5_IJNSA_ILi256EEENSA_ILi64EEENSA_ILi128EEEEEENS_10bfloat16_tENS5_IJlSC_lEEESJ_SK_NS4_8TiledMMAINS4_8MMA_AtomIJNS4_26SM100_MMA_F16BF16_2x1SM_SSISJ_SJ_fLi256ELi64ELNS4_4UMMA5MajorE0ELSP_0ELNSO_7ScaleInE0ELSQ_0EEEEEENS4_6LayoutINS5_IJSC_SC_SC_EEENS5_IJNSA_ILi0EEESV_SV_EEEEENS5_IJNS4_10UnderscoreESY_SY_EEEEENS4_18SM100_TMA_2SM_LOADENS4_14ComposedLayoutINS4_7SwizzleILi3ELi4ELi3EEENS4_18smem_ptr_flag_bitsILi16EEENST_INS5_IJSB_SG_EEENS5_IJSG_SC_EEEEEEEvNS4_8identityENS4_28SM100_TMA_2SM_LOAD_MULTICASTES1A_vS1B_EENS_8epilogue10collective18CollectiveEpilogueINS1E_23Sm100TmaWarpSpecializedILi3ELi2ELi32ELb1ELb0EEEJNS5_IJSH_SG_SH_EEENS5_IJNST_ISH_SC_EENST_INSA_ILi32EEESC_EEEEESJ_SK_SJ_SK_NS1E_6fusion15FusionCallbacksIS1I_NS1O_17LinearCombinationISJ_fSJ_fLNS_15FloatRoundStyleE2EEES1J_S1N_JEEENS4_5SM1004TMEM4LOAD26SM100_TMEM_LOAD_32dp32b32xENS4_13SM90_TMA_LOADENS12_INS13_ILi2ELi4ELi3EEES16_NST_INS5_IJSB_S1L_EEENS5_IJS1L_SC_EEEEEEENS4_39AutoVectorizingCopyWithAssumedAlignmentILi128EEENS4_14SM90_TMA_STOREES23_S25_S25_EEEvvEEEEvNT_6ParamsE --------------------------
	.section	.nv.info._ZN7cutlass13device_kernelINS_4gemm6kernel13GemmUniversalIN4cute5tupleIJiiiiEEENS1_10collective13CollectiveMmaINS1_35MainloopSm100TmaUmmaWarpSpecializedILi5ELi2ELi4ENS5_IJNS4_1CILi8EEENSA_ILi1EEESC_EEEEENS5_IJNSA_ILi256EEENSA_ILi64EEENSA_ILi128EEEEEENS_10bfloat16_tENS5_IJlSC_lEEESJ_SK_NS4_8TiledMMAINS4_8MMA_AtomIJNS4_26SM100_MMA_F16BF16_2x1SM_SSISJ_SJ_fLi256ELi64ELNS4_4UMMA5MajorE0ELSP_0ELNSO_7ScaleInE0ELSQ_0EEEEEENS4_6LayoutINS5_IJSC_SC_SC_EEENS5_IJNSA_ILi0EEESV_SV_EEEEENS5_IJNS4_10UnderscoreESY_SY_EEEEENS4_18SM100_TMA_2SM_LOADENS4_14ComposedLayoutINS4_7SwizzleILi3ELi4ELi3EEENS4_18smem_ptr_flag_bitsILi16EEENST_INS5_IJSB_SG_EEENS5_IJSG_SC_EEEEEEEvNS4_8identityENS4_28SM100_TMA_2SM_LOAD_MULTICASTES1A_vS1B_EENS_8epilogue10collective18CollectiveEpilogueINS1E_23Sm100TmaWarpSpecializedILi3ELi2ELi32ELb1ELb0EEEJNS5_IJSH_SG_SH_EEENS5_IJNST_ISH_SC_EENST_INSA_ILi32EEESC_EEEEESJ_SK_SJ_SK_NS1E_6fusion15FusionCallbacksIS1I_NS1O_17LinearCombinationISJ_fSJ_fLNS_15FloatRoundStyleE2EEES1J_S1N_JEEENS4_5SM1004TMEM4LOAD26SM100_TMEM_LOAD_32dp32b32xENS4_13SM90_TMA_LOADENS12_INS13_ILi2ELi4ELi3EEES16_NST_INS5_IJSB_S1L_EEENS5_IJS1L_SC_EEEEEEENS4_39AutoVectorizingCopyWithAssumedAlignmentILi128EEENS4_14SM90_TMA_STOREES23_S25_S25_EEEvvEEEEvNT_6ParamsE,"",@"SHT_CUDA_INFO"
	.sectionflags	@""
	.align	4


	//----- nvinfo : EIATTR_CUDA_API_VERSION
	.align		4
        /*0000*/ 	.byte	0x04, 0x37
        /*0002*/ 	.short	(.L_31 - .L_30)
.L_30:
        /*0004*/ 	.word	0x00000082


	//----- nvinfo : EIATTR_KPARAM_INFO
	.align		4
.L_31:
        /*0008*/ 	.byte	0x04, 0x17
        /*000a*/ 	.short	(.L_33 - .L_32)
.L_32:
        /*000c*/ 	.word	0x00000000
        /*0010*/ 	.short	0x0000
        /*0012*/ 	.short	0x0000
        /*0014*/ 	.byte	0x00, 0xf0, 0x01, 0x20


	//----- nvinfo : EIATTR_AT_ENTRY_FRAGMENTS
	.align		4
.L_33:
        /*0018*/ 	.byte	0x04, 0x4f
        /*001a*/ 	.short	(.L_35 - .L_34)


	//   ....[0]....
.L_34:
        /*001c*/ 	.word	0x00000007


	//----- nvinfo : EIATTR_RESERVED_SMEM_USED
	.align		4
.L_35:
        /*0020*/ 	.byte	0x01, 0x41
	.zero		2


	//----- nvinfo : EIATTR_SPARSE_MMA_MASK
	.align		4
        /*0024*/ 	.byte	0x03, 0x50
        /*0026*/ 	.short	0x0000


	//----- nvinfo : EIATTR_TCGEN05_2CTA_USED
	.align		4
        /*0028*/ 	.byte	0x01, 0x52
	.zero		2


	//----- nvinfo : EIATTR_MAXREG_COUNT
	.align		4
        /*002c*/ 	.byte	0x03, 0x1b
        /*002e*/ 	.short	0x00ff


	//----- nvinfo : EIATTR_NUM_BARRIERS
	.align		4
        /*0030*/ 	.byte	0x02, 0x4c
        /*0032*/ 	.byte	0x07
	.zero		1


	//----- nvinfo : EIATTR_EXTERNS
	.align		4
        /*0034*/ 	.byte	0x04, 0x0f
        /*0036*/ 	.short	(.L_37 - .L_36)


	//   ....[0]....
	.align		4
.L_36:
        /*0038*/ 	.word	index@(__assertfail)


	//----- nvinfo : EIATTR_MERCURY_ISA_VERSION
	.align		4
.L_37:
        /*003c*/ 	.byte	0x03, 0x5f
        /*003e*/ 	.short	0x0101


	//----- nvinfo : EIATTR_INT_WARP_WIDE_INSTR_OFFSETS
	.align		4
        /*0040*/ 	.byte	0x04, 0x31
        /*0042*/ 	.short	(.L_39 - .L_38)


	//   ....[0]....
.L_38:
        /*0044*/ 	.word	0x00000d70


	//   ....[1]....
        /*0048*/ 	.word	0x00000e10


	//   ....[2]....
        /*004c*/ 	.word	0x000047a0


	//   ....[3]....
        /*0050*/ 	.word	0x000047c0


	//   ....[4]....
        /*0054*/ 	.word	0x000047f0


	//   ....[5]....
        /*0058*/ 	.word	0x00005360


	//   ....[6]....
        /*005c*/ 	.word	0x00005480


	//   ....[7]....
        /*0060*/ 	.word	0x000055d0


	//   ....[8]....
        /*0064*/ 	.word	0x000056f0


	//----- nvinfo : EIATTR_COOP_GROUP_MASK_REGIDS
	.align		4
.L_39:
        /*0068*/ 	.byte	0x04, 0x29
        /*006a*/ 	.short	(.L_41 - .L_40)


	//   ....[0]....
.L_40:
        /*006c*/ 	.word	0xffffffff


	//   ....[1]....
        /*0070*/ 	.word	0xffffffff


	//   ....[2]....
        /*0074*/ 	.word	0xffffffff


	//   ....[3]....
        /*0078*/ 	.word	0xffffffff


	//   ....[4]....
        /*007c*/ 	.word	0xffffffff


	//   ....[5]....
        /*0080*/ 	.word	0xffffffff


	//   ....[6]....
        /*0084*/ 	.word	0xffffffff


	//   ....[7]....
        /*0088*/ 	.word	0xffffffff


	//   ....[8]....
        /*008c*/ 	.word	0xffffffff


	//   ....[9]....
        /*0090*/ 	.word	0xffffffff


	//   ....[10]....
        /*0094*/ 	.word	0xffffffff


	//   ....[11]....
        /*0098*/ 	.word	0xffffffff


	//   ....[12]....
        /*009c*/ 	.word	0xffffffff


	//   ....[13]....
        /*00a0*/ 	.word	0xffffffff


	//----- nvinfo : EIATTR_COOP_GROUP_INSTR_OFFSETS
	.align		4
.L_41:
        /*00a4*/ 	.byte	0x04, 0x28
        /*00a6*/ 	.short	(.L_43 - .L_42)


	//   ....[0]....
.L_42:
        /*00a8*/ 	.word	0x000000b0


	//   ....[1]....
        /*00ac*/ 	.word	0x00000520


	//   ....[2]....
        /*00b0*/ 	.word	0x00000700


	//   ....[3]....
        /*00b4*/ 	.word	0x00000870


	//   ....[4]....
        /*00b8*/ 	.word	0x00000960


	//   ....[5]....
        /*00bc*/ 	.word	0x00000ac0


	//   ....[6]....
        /*00c0*/ 	.word	0x00000c50


	//   ....[7]....
        /*00c4*/ 	.word	0x00000e90


	//   ....[8]....
        /*00c8*/ 	.word	0x00002470


	//   ....[9]....
        /*00cc*/ 	.word	0x000033c0


	//   ....[10]....
        /*00d0*/ 	.word	0x00003890


	//   ....[11]....
        /*00d4*/ 	.word	0x000038c0


	//   ....[12]....
        /*00d8*/ 	.word	0x000046a0


	//   ....[13]....
        /*00dc*/ 	.word	0x000048b0


	//----- nvinfo : EIATTR_VRC_CTA_INIT_COUNT
	.align		4
.L_43:
        /*00e0*/ 	.byte	0x02, 0x4a
        /*00e2*/ 	.byte	0x80
	.zero		1


	//----- nvinfo : EIATTR_SYSCALL_OFFSETS
	.align		4
        /*00e4*/ 	.byte	0x04, 0x46
        /*00e6*/ 	.short	(.L_45 - .L_44)


	//   ....[0]....
.L_44:
        /*00e8*/ 	.word	0x000063f0


	//   ....[1]....
        /*00ec*/ 	.word	0x000064e0


	//   ....[2]....
        /*00f0*/ 	.word	0x00006d80


	//   ....[3]....
        /*00f4*/ 	.word	0x00007a50


	//----- nvinfo : EIATTR_MBARRIER_INSTR_OFFSETS
	.align		4
.L_45:
        /*00f8*/ 	.byte	0x04, 0x39
        /*00fa*/ 	.short	(.L_47 - .L_46)


	//   ....[0]....
.L_46:
        /*00fc*/ 	.word	0x00000650
        /*0100*/ 	.word	0x000000ff
        /*0104*/ 	.word	0x00000000
        /*0108*/ 	.short	0x0100
        /*010a*/ 	.byte	0x04
	.zero		1


	//   ....[1]....
        /*010c*/ 	.word	0x00000660
        /*0110*/ 	.word	0x000000ff
        /*0114*/ 	.word	0x00000028
        /*0118*/ 	.short	0x0100
        /*011a*/ 	.byte	0x04
	.zero		1


	//   ....[2]....
        /*011c*/ 	.word	0x00000670
        /*0120*/ 	.word	0x000000ff
        /*0124*/ 	.word	0x00000008
        /*0128*/ 	.short	0x0100
        /*012a*/ 	.byte	0x04
	.zero		1


	//   ....[3]....
        /*012c*/ 	.word	0x00000680
        /*0130*/ 	.word	0x000000ff
        /*0134*/ 	.word	0x00000030
        /*0138*/ 	.short	0x0100
        /*013a*/ 	.byte	0x04
	.zero		1


	//   ....[4]....
        /*013c*/ 	.word	0x00000690
        /*0140*/ 	.word	0x000000ff
        /*0144*/ 	.word	0x00000010
        /*0148*/ 	.short	0x0100
        /*014a*/ 	.byte	0x04
	.zero		1


	//   ....[5]....
        /*014c*/ 	.word	0x000006a0
        /*0150*/ 	.word	0x000000ff
        /*0154*/ 	.word	0x00000038
        /*0158*/ 	.short	0x0100
        /*015a*/ 	.byte	0x04
	.zero		1


	//   ....[6]....
        /*015c*/ 	.word	0x000006b0
        /*0160*/ 	.word	0x000000ff
        /*0164*/ 	.word	0x00000018
        /*0168*/ 	.short	0x0100
        /*016a*/ 	.byte	0x04
	.zero		1


	//   ....[7]....
        /*016c*/ 	.word	0x000006c0
        /*0170*/ 	.word	0x000000ff
        /*0174*/ 	.word	0x00000040
        /*0178*/ 	.short	0x0100
        /*017a*/ 	.byte	0x04
	.zero		1


	//   ....[8]....
        /*017c*/ 	.word	0x000006d0
        /*0180*/ 	.word	0x000000ff
        /*0184*/ 	.word	0x00000020
        /*0188*/ 	.short	0x0100
        /*018a*/ 	.byte	0x04
	.zero		1


	//   ....[9]....
        /*018c*/ 	.word	0x000006e0
        /*0190*/ 	.word	0x000000ff
        /*0194*/ 	.word	0x00000048
        /*0198*/ 	.short	0x0100
        /*019a*/ 	.byte	0x04
	.zero		1


	//   ....[10]....
        /*019c*/ 	.word	0x00000800
        /*01a0*/ 	.word	0x000000ff
        /*01a4*/ 	.word	0x00000050
        /*01a8*/ 	.short	0x0100
        /*01aa*/ 	.byte	0x04
	.zero		1


	//   ....[11]....
        /*01ac*/ 	.word	0x00000810
        /*01b0*/ 	.word	0x000000ff
        /*01b4*/ 	.word	0x00000068
        /*01b8*/ 	.short	0x0100
        /*01ba*/ 	.byte	0x04
	.zero		1


	//   ....[12]....
        /*01bc*/ 	.word	0x00000820
        /*01c0*/ 	.word	0x000000ff
        /*01c4*/ 	.word	0x00000058
        /*01c8*/ 	.short	0x0100
        /*01ca*/ 	.byte	0x04
	.zero		1


	//   ....[13]....
        /*01cc*/ 	.word	0x00000830
        /*01d0*/ 	.word	0x000000ff
        /*01d4*/ 	.word	0x00000070
        /*01d8*/ 	.short	0x0100
        /*01da*/ 	.byte	0x04
	.zero		1


	//   ....[14]....
        /*01dc*/ 	.word	0x00000840
        /*01e0*/ 	.word	0x000000ff
        /*01e4*/ 	.word	0x00000060
        /*01e8*/ 	.short	0x0100
        /*01ea*/ 	.byte	0x04
	.zero		1


	//   ....[15]....
        /*01ec*/ 	.word	0x00000850
        /*01f0*/ 	.word	0x000000ff
        /*01f4*/ 	.word	0x00000078
        /*01f8*/ 	.short	0x0100
        /*01fa*/ 	.byte	0x04
	.zero		1


	//   ....[16]....
        /*01fc*/ 	.word	0x00000930
        /*0200*/ 	.word	0x000000ff
        /*0204*/ 	.word	0x00000080
        /*0208*/ 	.short	0x0100
        /*020a*/ 	.byte	0x06
	.zero		1


	//   ....[17]....
        /*020c*/ 	.word	0x00000940
        /*0210*/ 	.word	0x000000ff
        /*0214*/ 	.word	0x00000088
        /*0218*/ 	.short	0x0100
        /*021a*/ 	.byte	0x06
	.zero		1


	//   ....[18]....
        /*021c*/ 	.word	0x00000a70
        /*0220*/ 	.word	0x000000ff
        /*0224*/ 	.word	0x00000090
        /*0228*/ 	.short	0x0100
        /*022a*/ 	.byte	0x06
	.zero		1


	//   ....[19]....
        /*022c*/ 	.word	0x00000a80
        /*0230*/ 	.word	0x000000ff
        /*0234*/ 	.word	0x000000a0
        /*0238*/ 	.short	0x0100
        /*023a*/ 	.byte	0x06
	.zero		1


	//   ....[20]....
        /*023c*/ 	.word	0x00000a90
        /*0240*/ 	.word	0x000000ff
        /*0244*/ 	.word	0x00000098
        /*0248*/ 	.short	0x0100
        /*024a*/ 	.byte	0x06
	.zero		1


	//   ....[21]....
        /*024c*/ 	.word	0x00000aa0
        /*0250*/ 	.word	0x000000ff
        /*0254*/ 	.word	0x000000a8
        /*0258*/ 	.short	0x0100
        /*025a*/ 	.byte	0x06
	.zero		1


	//   ....[22]....
        /*025c*/ 	.word	0x00000bc0
        /*0260*/ 	.word	0x000000ff
        /*0264*/ 	.word	0x000000b0
        /*0268*/ 	.short	0x0100
        /*026a*/ 	.byte	0x04
	.zero		1


	//   ....[23]....
        /*026c*/ 	.word	0x00000bd0
        /*0270*/ 	.word	0x000000ff
        /*0274*/ 	.word	0x000000d0
        /*0278*/ 	.short	0x0100
        /*027a*/ 	.byte	0x04
	.zero		1


	//   ....[24]....
        /*027c*/ 	.word	0x00000be0
        /*0280*/ 	.word	0x000000ff
        /*0284*/ 	.word	0x000000b8
        /*0288*/ 	.short	0x0100
        /*028a*/ 	.byte	0x04
	.zero		1


	//   ....[25]....
        /*028c*/ 	.word	0x00000bf0
        /*0290*/ 	.word	0x000000ff
        /*0294*/ 	.word	0x000000d8
        /*0298*/ 	.short	0x0100
        /*029a*/ 	.byte	0x04
	.zero		1


	//   ....[26]....
        /*029c*/ 	.word	0x00000c00
        /*02a0*/ 	.word	0x000000ff
        /*02a4*/ 	.word	0x000000c0
        /*02a8*/ 	.short	0x0100
        /*02aa*/ 	.byte	0x04
	.zero		1


	//   ....[27]....
        /*02ac*/ 	.word	0x00000c10
        /*02b0*/ 	.word	0x000000ff
        /*02b4*/ 	.word	0x000000e0
        /*02b8*/ 	.short	0x0100
        /*02ba*/ 	.byte	0x04
	.zero		1


	//   ....[28]....
        /*02bc*/ 	.word	0x00000c20
        /*02c0*/ 	.word	0x000000ff
        /*02c4*/ 	.word	0x000000c8
        /*02c8*/ 	.short	0x0100
        /*02ca*/ 	.byte	0x04
	.zero		1


	//   ....[29]....
        /*02cc*/ 	.word	0x00000c30
        /*02d0*/ 	.word	0x000000ff
        /*02d4*/ 	.word	0x000000e8
        /*02d8*/ 	.short	0x0100
        /*02da*/ 	.byte	0x04
	.zero		1


	//   ....[30]....
        /*02dc*/ 	.word	0x00000d20
        /*02e0*/ 	.word	0x000000ff
        /*02e4*/ 	.word	0x000000f0
        /*02e8*/ 	.short	0x0100
        /*02ea*/ 	.byte	0x04
	.zero		1


	//   ....[31]....
        /*02ec*/ 	.word	0x00000d30
        /*02f0*/ 	.word	0x000000ff
        /*02f4*/ 	.word	0x00000100
        /*02f8*/ 	.short	0x0100
        /*02fa*/ 	.byte	0x04
	.zero		1


	//   ....[32]....
        /*02fc*/ 	.word	0x00000d40
        /*0300*/ 	.word	0x000000ff
        /*0304*/ 	.word	0x000000f8
        /*0308*/ 	.short	0x0100
        /*030a*/ 	.byte	0x04
	.zero		1


	//   ....[33]....
        /*030c*/ 	.word	0x00000d50
        /*0310*/ 	.word	0x000000ff
        /*0314*/ 	.word	0x00000108
        /*0318*/ 	.short	0x0100
        /*031a*/ 	.byte	0x04
	.zero		1


	//   ....[34]....
        /*031c*/ 	.word	0x00000e50
        /*0320*/ 	.word	0x000000ff
        /*0324*/ 	.word	0x00000110
        /*0328*/ 	.short	0x0100
        /*032a*/ 	.byte	0x06
	.zero		1


	//   ....[35]....
        /*032c*/ 	.word	0x00001ac0
        /*0330*/ 	.word	0x00000003
        /*0334*/ 	.word	0x00000100
        /*0338*/ 	.short	0x010a
        /*033a*/ 	.byte	0xff
	.zero		1


	//   ....[36]....
        /*033c*/ 	.word	0x00001af0
        /*0340*/ 	.word	0x00000003
        /*0344*/ 	.word	0x000000f0
        /*0348*/ 	.short	0x0101
        /*034a*/ 	.byte	0xff
	.zero		1


	//   ....[37]....
        /*034c*/ 	.word	0x00001bb0
        /*0350*/ 	.word	0x000000ff
        /*0354*/ 	.word	0x00000028
        /*0358*/ 	.short	0x010a
        /*035a*/ 	.byte	0x04
	.zero		1


	//   ....[38]....
        /*035c*/ 	.word	0x00001c80
        /*0360*/ 	.word	0x000000ff
        /*0364*/ 	.word	0x00000028
        /*0368*/ 	.short	0x010a
        /*036a*/ 	.byte	0x21
	.zero		1


	//   ....[39]....
        /*036c*/ 	.word	0x00001e30
        /*0370*/ 	.word	0x000000ff
        /*0374*/ 	.word	0x00000028
        /*0378*/ 	.short	0x010a
        /*037a*/ 	.byte	0x05
	.zero		1


	//   ....[40]....
        /*037c*/ 	.word	0x00002010
        /*0380*/ 	.word	0x000000ff
        /*0384*/ 	.word	0x00000088
        /*0388*/ 	.short	0x0101
        /*038a*/ 	.byte	0x0e
	.zero		1


	//   ....[41]....
        /*038c*/ 	.word	0x00002030
        /*0390*/ 	.word	0x000000ff
        /*0394*/ 	.word	0x00000028
        /*0398*/ 	.short	0x010a
        /*039a*/ 	.byte	0x04
	.zero		1


	//   ....[42]....
        /*039c*/ 	.word	0x000020b0
        /*03a0*/ 	.word	0x000000ff
        /*03a4*/ 	.word	0x00000028
        /*03a8*/ 	.short	0x010a
        /*03aa*/ 	.byte	0x07
	.zero		1


	//   ....[43]....
        /*03ac*/ 	.word	0x000021f0
        /*03b0*/ 	.word	0x000000ff
        /*03b4*/ 	.word	0x00000028
        /*03b8*/ 	.short	0x010a
        /*03ba*/ 	.byte	0x04
	.zero		1


	//   ....[44]....
        /*03bc*/ 	.word	0x000024a0
        /*03c0*/ 	.word	0x00000003
        /*03c4*/ 	.word	0x00000090
        /*03c8*/ 	.short	0x010a
        /*03ca*/ 	.byte	0xff
	.zero		1


	//   ....[45]....
        /*03cc*/ 	.word	0x000025f0
        /*03d0*/ 	.word	0x00000000
        /*03d4*/ 	.word	0x00000000
        /*03d8*/ 	.short	0x0101
        /*03da*/ 	.byte	0xff
	.zero		1


	//   ....[46]....
        /*03dc*/ 	.word	0x00002bb0
        /*03e0*/ 	.word	0x000000ff
        /*03e4*/ 	.word	0x00000000
        /*03e8*/ 	.short	0x010a
        /*03ea*/ 	.byte	0x04
	.zero		1


	//   ....[47]....
        /*03ec*/ 	.word	0x00002c40
        /*03f0*/ 	.word	0x000000ff
        /*03f4*/ 	.word	0x00000000
        /*03f8*/ 	.short	0x010a
        /*03fa*/ 	.byte	0x05
	.zero		1


	//   ....[48]....
        /*03fc*/ 	.word	0x00002cd0
        /*0400*/ 	.word	0x000000ff
        /*0404*/ 	.word	0x00000000
        /*0408*/ 	.short	0x010a
        /*040a*/ 	.byte	0x05
	.zero		1


	//   ....[49]....
        /*040c*/ 	.word	0x00002d60
        /*0410*/ 	.word	0x000000ff
        /*0414*/ 	.word	0x00000000
        /*0418*/ 	.short	0x010a
        /*041a*/ 	.byte	0x05
	.zero		1


	//   ....[50]....
        /*041c*/ 	.word	0x00002e00
        /*0420*/ 	.word	0x00000000
        /*0424*/ 	.word	0x00000000
        /*0428*/ 	.short	0x010a
        /*042a*/ 	.byte	0xff
	.zero		1


	//   ....[51]....
        /*042c*/ 	.word	0x00002f20
        /*0430*/ 	.word	0x00000000
        /*0434*/ 	.word	0x000000f0
        /*0438*/ 	.short	0x010a
        /*043a*/ 	.byte	0xff
	.zero		1


	//   ....[52]....
        /*043c*/ 	.word	0x00002f90
        /*0440*/ 	.word	0x00000004
        /*0444*/ 	.word	0x00000000
        /*0448*/ 	.short	0x0101
        /*044a*/ 	.byte	0xff
	.zero		1


	//   ....[53]....
        /*044c*/ 	.word	0x00002fb0
        /*0450*/ 	.word	0x000000ff
        /*0454*/ 	.word	0x000000a0
        /*0458*/ 	.short	0x010a
        /*045a*/ 	.byte	0x04
	.zero		1


	//   ....[54]....
        /*045c*/ 	.word	0x000030d0
        /*0460*/ 	.word	0x00000000
        /*0464*/ 	.word	0x00000090
        /*0468*/ 	.short	0x010a
        /*046a*/ 	.byte	0xff
	.zero		1


	//   ....[55]....
        /*046c*/ 	.word	0x000031d0
        /*0470*/ 	.word	0x00000000
        /*0474*/ 	.word	0x00000000
        /*0478*/ 	.short	0x0101
        /*047a*/ 	.byte	0xff
	.zero		1


	//   ....[56]....
        /*047c*/ 	.word	0x00003260
        /*0480*/ 	.word	0x000000ff
        /*0484*/ 	.word	0x000000a0
        /*0488*/ 	.short	0x0106
        /*048a*/ 	.byte	0x04
	.zero		1


	//   ....[57]....
        /*048c*/ 	.word	0x00003280
        /*0490*/ 	.word	0x000000ff
        /*0494*/ 	.word	0x000000a0
        /*0498*/ 	.short	0x010a
        /*049a*/ 	.byte	0x04
	.zero		1


	//   ....[58]....
        /*049c*/ 	.word	0x00003310
        /*04a0*/ 	.word	0x000000ff
        /*04a4*/ 	.word	0x000000a0
        /*04a8*/ 	.short	0x0106
        /*04aa*/ 	.byte	0x07
	.zero		1


	//   ....[59]....
        /*04ac*/ 	.word	0x00003350
        /*04b0*/ 	.word	0x00000000
        /*04b4*/ 	.word	0x000000a0
        /*04b8*/ 	.short	0x010a
        /*04ba*/ 	.byte	0xff
	.zero		1


	//   ....[60]....
        /*04bc*/ 	.word	0x00003590
        /*04c0*/ 	.word	0x000000ff
        /*04c4*/ 	.word	0x00000008
        /*04c8*/ 	.short	0x010a
        /*04ca*/ 	.byte	0x05
	.zero		1


	//   ....[61]....
        /*04cc*/ 	.word	0x000035b0
        /*04d0*/ 	.word	0x000000ff
        /*04d4*/ 	.word	0x00000008
        /*04d8*/ 	.short	0x010a
        /*04da*/ 	.byte	0x05
	.zero		1


	//   ....[62]....
        /*04dc*/ 	.word	0x00003740
        /*04e0*/ 	.word	0x000000ff
        /*04e4*/ 	.word	0x00000008
        /*04e8*/ 	.short	0x010a
        /*04ea*/ 	.byte	0x05
	.zero		1


	//   ....[63]....
        /*04ec*/ 	.word	0x00003760
        /*04f0*/ 	.word	0x000000ff
        /*04f4*/ 	.word	0x00000008
        /*04f8*/ 	.short	0x010a
        /*04fa*/ 	.byte	0x05
	.zero		1


	//   ....[64]....
        /*04fc*/ 	.word	0x00003820
        /*0500*/ 	.word	0x000000ff
        /*0504*/ 	.word	0x00000000
        /*0508*/ 	.short	0x0101
        /*050a*/ 	.byte	0x04
	.zero		1


	//   ....[65]....
        /*050c*/ 	.word	0x00003be0
        /*0510*/ 	.word	0x00000000
        /*0514*/ 	.word	0x00000090
        /*0518*/ 	.short	0x010a
        /*051a*/ 	.byte	0xff
	.zero		1


	//   ....[66]....
        /*051c*/ 	.word	0x00003ca0
        /*0520*/ 	.word	0x00000000
        /*0524*/ 	.word	0x00000000
        /*0528*/ 	.short	0x0101
        /*052a*/ 	.byte	0xff
	.zero		1


	//   ....[67]....
        /*052c*/ 	.word	0x00003d60
        /*0530*/ 	.word	0x000000ff
        /*0534*/ 	.word	0x00000000
        /*0538*/ 	.short	0x010a
        /*053a*/ 	.byte	0x04
	.zero		1


	//   ....[68]....
        /*053c*/ 	.word	0x00003d70
        /*0540*/ 	.word	0x000000ff
        /*0544*/ 	.word	0x000000d0
        /*0548*/ 	.short	0x010a
        /*054a*/ 	.byte	0x2e
	.zero		1


	//   ....[69]....
        /*054c*/ 	.word	0x00003e20
        /*0550*/ 	.word	0x000000ff
        /*0554*/ 	.word	0x00000000
        /*0558*/ 	.short	0x010a
        /*055a*/ 	.byte	0x07
	.zero		1


	//   ....[70]....
        /*055c*/ 	.word	0x00003f50
        /*0560*/ 	.word	0x000000ff
        /*0564*/ 	.word	0x00000000
        /*0568*/ 	.short	0x010a
        /*056a*/ 	.byte	0x04
	.zero		1


	//   ....[71]....
        /*056c*/ 	.word	0x00004390
        /*0570*/ 	.word	0x000000ff
        /*0574*/ 	.word	0x00000000
        /*0578*/ 	.short	0x010a
        /*057a*/ 	.byte	0x04
	.zero		1


	//   ....[72]....
        /*057c*/ 	.word	0x00004420
        /*0580*/ 	.word	0x000000ff
        /*0584*/ 	.word	0x00000000
        /*0588*/ 	.short	0x010a
        /*058a*/ 	.byte	0x05
	.zero		1


	//   ....[73]....
        /*058c*/ 	.word	0x000044b0
        /*0590*/ 	.word	0x000000ff
        /*0594*/ 	.word	0x00000000
        /*0598*/ 	.short	0x010a
        /*059a*/ 	.byte	0x05
	.zero		1


	//   ....[74]....
        /*059c*/ 	.word	0x00004550
        /*05a0*/ 	.word	0x00000000
        /*05a4*/ 	.word	0x00000000
        /*05a8*/ 	.short	0x010a
        /*05aa*/ 	.byte	0xff
	.zero		1


	//   ....[75]....
        /*05ac*/ 	.word	0x00004590
        /*05b0*/ 	.word	0x00000000
        /*05b4*/ 	.word	0x00000000
        /*05b8*/ 	.short	0x010a
        /*05ba*/ 	.byte	0xff
	.zero		1


	//   ....[76]....
        /*05bc*/ 	.word	0x00004600
        /*05c0*/ 	.word	0x000000ff
        /*05c4*/ 	.word	0x00000000
        /*05c8*/ 	.short	0x0101
        /*05ca*/ 	.byte	0x04
	.zero		1


	//   ....[77]....
        /*05cc*/ 	.word	0x00004640
        /*05d0*/ 	.word	0x000000ff
        /*05d4*/ 	.word	0x00000110
        /*05d8*/ 	.short	0x010a
        /*05da*/ 	.byte	0x29
	.zero		1


	//   ....[78]....
        /*05dc*/ 	.word	0x00004690
        /*05e0*/ 	.word	0x000000ff
        /*05e4*/ 	.word	0x00000000
        /*05e8*/ 	.short	0x0101
        /*05ea*/ 	.byte	0x04
	.zero		1


	//   ....[79]....
        /*05ec*/ 	.word	0x00004b30
        /*05f0*/ 	.word	0x00000008
        /*05f4*/ 	.word	0x00000090
        /*05f8*/ 	.short	0x010a
        /*05fa*/ 	.byte	0xff
	.zero		1


	//   ....[80]....
        /*05fc*/ 	.word	0x00004ca0
        /*0600*/ 	.word	0x00000000
        /*0604*/ 	.word	0x00000000
        /*0608*/ 	.short	0x0101
        /*060a*/ 	.byte	0xff
	.zero		1


	//   ....[81]....
        /*060c*/ 	.word	0x00005170
        /*0610*/ 	.word	0x000000ff
        /*0614*/ 	.word	0x00000088
        /*0618*/ 	.short	0x010a
        /*061a*/ 	.byte	0x18
	.zero		1


	//   ....[82]....
        /*061c*/ 	.word	0x00005340
        /*0620*/ 	.word	0x000000ff
        /*0624*/ 	.word	0x00000068
        /*0628*/ 	.short	0x010a
        /*062a*/ 	.byte	0x04
	.zero		1


	//   ....[83]....
        /*062c*/ 	.word	0x00005520
        /*0630*/ 	.word	0x000000ff
        /*0634*/ 	.word	0x00000050
        /*0638*/ 	.short	0x010b
        /*063a*/ 	.byte	0x04
	.zero		1


	//   ....[84]....
        /*063c*/ 	.word	0x00005530
        /*0640*/ 	.word	0x000000ff
        /*0644*/ 	.word	0x00000000
        /*0648*/ 	.short	0x0101
        /*064a*/ 	.byte	0x07
	.zero		1


	//   ....[85]....
        /*064c*/ 	.word	0x00005540
        /*0650*/ 	.word	0x000000ff
        /*0654*/ 	.word	0x00000068
        /*0658*/ 	.short	0x010a
        /*065a*/ 	.byte	0x05
	.zero		1


	//   ....[86]....
        /*065c*/ 	.word	0x00005790
        /*0660*/ 	.word	0x000000ff
        /*0664*/ 	.word	0x00000050
        /*0668*/ 	.short	0x010b
        /*066a*/ 	.byte	0x05
	.zero		1


	//   ....[87]....
        /*066c*/ 	.word	0x000057a0
        /*0670*/ 	.word	0x000000ff
        /*0674*/ 	.word	0x00000000
        /*0678*/ 	.short	0x0101
        /*067a*/ 	.byte	0x04
	.zero		1


	//   ....[88]....
        /*067c*/ 	.word	0x000057f0
        /*0680*/ 	.word	0x000000ff
        /*0684*/ 	.word	0x00000000
        /*0688*/ 	.short	0x010a
        /*068a*/ 	.byte	0x04
	.zero		1


	//   ....[89]....
        /*068c*/ 	.word	0x00005880
        /*0690*/ 	.word	0x000000ff
        /*0694*/ 	.word	0x00000000
        /*0698*/ 	.short	0x010a
        /*069a*/ 	.byte	0x05
	.zero		1


	//   ....[90]....
        /*069c*/ 	.word	0x00005920
        /*06a0*/ 	.word	0x00000000
        /*06a4*/ 	.word	0x00000000
        /*06a8*/ 	.short	0x010a
        /*06aa*/ 	.byte	0xff
	.zero		1


	//   ....[91]....
        /*06ac*/ 	.word	0x00005c60
        /*06b0*/ 	.word	0x00000000
        /*06b4*/ 	.word	0x00000090
        /*06b8*/ 	.short	0x010a
        /*06ba*/ 	.byte	0xff
	.zero		1


	//   ....[92]....
        /*06bc*/ 	.word	0x00005d30
        /*06c0*/ 	.word	0x00000000
        /*06c4*/ 	.word	0x00000000
        /*06c8*/ 	.short	0x0101
        /*06ca*/ 	.byte	0xff
	.zero		1


	//   ....[93]....
        /*06cc*/ 	.word	0x000069d0
        /*06d0*/ 	.word	0x00000000
        /*06d4*/ 	.word	0x00000050
        /*06d8*/ 	.short	0x010a
        /*06da*/ 	.byte	0xff
	.zero		1


	//   ....[94]....
        /*06dc*/ 	.word	0x00006a40
        /*06e0*/ 	.word	0x00000059
        /*06e4*/ 	.word	0x000000b0
        /*06e8*/ 	.short	0x010a
        /*06ea*/ 	.byte	0xff
	.zero		1


	//   ....[95]....
        /*06ec*/ 	.word	0x00006b30
        /*06f0*/ 	.word	0x00000000
        /*06f4*/ 	.word	0x00000050
        /*06f8*/ 	.short	0x010a
        /*06fa*/ 	.byte	0xff
	.zero		1


	//   ....[96]....
        /*06fc*/ 	.word	0x00006c60
        /*0700*/ 	.word	0x00000059
        /*0704*/ 	.word	0x000000b0
        /*0708*/ 	.short	0x010a
        /*070a*/ 	.byte	0xff
	.zero		1


	//   ....[97]....
        /*070c*/ 	.word	0x00007790
        /*0710*/ 	.word	0x00000000
        /*0714*/ 	.word	0x00000000
        /*0718*/ 	.short	0x0101
        /*071a*/ 	.byte	0xff
	.zero		1


	//   ....[98]....
        /*071c*/ 	.word	0x000077a0
        /*0720*/ 	.word	0x00000002
        /*0724*/ 	.word	0x00000050
        /*0728*/ 	.short	0x010a
        /*072a*/ 	.byte	0xff
	.zero		1


	//   ....[99]....
        /*072c*/ 	.word	0x00007870
        /*0730*/ 	.word	0x00000002
        /*0734*/ 	.word	0x00000050
        /*0738*/ 	.short	0x010a
        /*073a*/ 	.byte	0xff
	.zero		1


	//   ....[100]....
        /*073c*/ 	.word	0x00007cf0
        /*0740*/ 	.word	0x00000059
        /*0744*/ 	.word	0x00000000
        /*0748*/ 	.short	0x0101
        /*074a*/ 	.byte	0xff
	.zero		1


	//   ....[101]....
        /*074c*/ 	.word	0x00008510
        /*0750*/ 	.word	0x00000002
        /*0754*/ 	.word	0x00000000
        /*0758*/ 	.short	0x0101
        /*075a*/ 	.byte	0xff
	.zero		1


	//   ....[102]....
        /*075c*/ 	.word	0x000087c0
        /*0760*/ 	.word	0x000000ff
        /*0764*/ 	.word	0x00000000
        /*0768*/ 	.short	0x0101
        /*076a*/ 	.byte	0x04
	.zero		1


	//   ....[103]....
        /*076c*/ 	.word	0x000087e0
        /*0770*/ 	.word	0x00000003
        /*0774*/ 	.word	0x00000100
        /*0778*/ 	.short	0x010a
        /*077a*/ 	.byte	0xff
	.zero		1


	//   ....[104]....
        /*077c*/ 	.word	0x00008840
        /*0780*/ 	.word	0x00000000
        /*0784*/ 	.word	0x00000028
        /*0788*/ 	.short	0x010a
        /*078a*/ 	.byte	0xff
	.zero		1


	//   ....[105]....
        /*078c*/ 	.word	0x000088a0
        /*0790*/ 	.word	0x00000000
        /*0794*/ 	.word	0x00000028
        /*0798*/ 	.short	0x010a
        /*079a*/ 	.byte	0xff
	.zero		1


	//   ....[106]....
        /*079c*/ 	.word	0x000088f0
        /*07a0*/ 	.word	0x00000003
        /*07a4*/ 	.word	0x00000090
        /*07a8*/ 	.short	0x010a
        /*07aa*/ 	.byte	0xff
	.zero		1


	//   ....[107]....
        /*07ac*/ 	.word	0x00008950
        /*07b0*/ 	.word	0x00000000
        /*07b4*/ 	.word	0x00000000
        /*07b8*/ 	.short	0x010a
        /*07ba*/ 	.byte	0xff
	.zero		1


	//   ....[108]....
        /*07bc*/ 	.word	0x000089b0
        /*07c0*/ 	.word	0x00000000
        /*07c4*/ 	.word	0x00000000
        /*07c8*/ 	.short	0x010a
        /*07ca*/ 	.byte	0xff
	.zero		1


	//   ....[109]....
        /*07cc*/ 	.word	0x00008a10
        /*07d0*/ 	.word	0x00000000
        /*07d4*/ 	.word	0x00000000
        /*07d8*/ 	.short	0x010a
        /*07da*/ 	.byte	0xff
	.zero		1


	//   ....[110]....
        /*07dc*/ 	.word	0x00008a70
        /*07e0*/ 	.word	0x00000000
        /*07e4*/ 	.word	0x00000000
        /*07e8*/ 	.short	0x010a
        /*07ea*/ 	.byte	0xff
	.zero		1


	//   ....[111]....
        /*07ec*/ 	.word	0x00008ac0
        /*07f0*/ 	.word	0x00000000
        /*07f4*/ 	.word	0x000000f0
        /*07f8*/ 	.short	0x010a
        /*07fa*/ 	.byte	0xff
	.zero		1


	//   ....[112]....
        /*07fc*/ 	.word	0x00008b20
        /*0800*/ 	.word	0x00000000
        /*0804*/ 	.word	0x000000a0
        /*0808*/ 	.short	0x010a
        /*080a*/ 	.byte	0xff
	.zero		1


	//   ....[113]....
        /*080c*/ 	.word	0x00008b70
        /*0810*/ 	.word	0x00000000
        /*0814*/ 	.word	0x00000090
        /*0818*/ 	.short	0x010a
        /*081a*/ 	.byte	0xff
	.zero		1


	//   ....[114]....
        /*081c*/ 	.word	0x00008bd0
        /*0820*/ 	.word	0x00000000
        /*0824*/ 	.word	0x000000a0
        /*0828*/ 	.short	0x010a
        /*082a*/ 	.byte	0xff
	.zero		1


	//   ....[115]....
        /*082c*/ 	.word	0x00008c30
        /*0830*/ 	.word	0x00000005
        /*0834*/ 	.word	0x00000008
        /*0838*/ 	.short	0x010a
        /*083a*/ 	.byte	0xff
	.zero		1


	//   ....[116]....
        /*083c*/ 	.word	0x00008d20
        /*0840*/ 	.word	0x00000003
        /*0844*/ 	.word	0x00000008
        /*0848*/ 	.short	0x010a
        /*084a*/ 	.byte	0xff
	.zero		1


	//   ....[117]....
        /*084c*/ 	.word	0x00008d70
        /*0850*/ 	.word	0x00000000
        /*0854*/ 	.word	0x00000090
        /*0858*/ 	.short	0x010a
        /*085a*/ 	.byte	0xff
	.zero		1


	//   ....[118]....
        /*085c*/ 	.word	0x00008dd0
        /*0860*/ 	.word	0x00000000
        /*0864*/ 	.word	0x000000d0
        /*0868*/ 	.short	0x010a
        /*086a*/ 	.byte	0xff
	.zero		1


	//   ....[119]....
        /*086c*/ 	.word	0x00008e30
        /*0870*/ 	.word	0x00000000
        /*0874*/ 	.word	0x00000000
        /*0878*/ 	.short	0x010a
        /*087a*/ 	.byte	0xff
	.zero		1


	//   ....[120]....
        /*087c*/ 	.word	0x00008e90
        /*0880*/ 	.word	0x00000000
        /*0884*/ 	.word	0x00000000
        /*0888*/ 	.short	0x010a
        /*088a*/ 	.byte	0xff
	.zero		1


	//   ....[121]....
        /*088c*/ 	.word	0x00008ef0
        /*0890*/ 	.word	0x00000000
        /*0894*/ 	.word	0x00000000
        /*0898*/ 	.short	0x010a
        /*089a*/ 	.byte	0xff
	.zero		1


	//   ....[122]....
        /*089c*/ 	.word	0x00008f50
        /*08a0*/ 	.word	0x00000000
        /*08a4*/ 	.word	0x00000000
        /*08a8*/ 	.short	0x010a
        /*08aa*/ 	.byte	0xff
	.zero		1


	//   ....[123]....
        /*08ac*/ 	.word	0x00008fb0
        /*08b0*/ 	.word	0x00000000
        /*08b4*/ 	.word	0x00000110
        /*08b8*/ 	.short	0x010a
        /*08ba*/ 	.byte	0xff
	.zero		1


	//   ....[124]....
        /*08bc*/ 	.word	0x00009000
        /*08c0*/ 	.word	0x00000008
        /*08c4*/ 	.word	0x00000090
        /*08c8*/ 	.short	0x010a
        /*08ca*/ 	.byte	0xff
	.zero		1


	//   ....[125]....
        /*08cc*/ 	.word	0x00009060
        /*08d0*/ 	.word	0x00000000
        /*08d4*/ 	.word	0x00000088
        /*08d8*/ 	.short	0x010a
        /*08da*/ 	.byte	0xff
	.zero		1


	//   ....[126]....
        /*08dc*/ 	.word	0x000090c0
        /*08e0*/ 	.word	0x00000000
        /*08e4*/ 	.word	0x00000068
        /*08e8*/ 	.short	0x010a
        /*08ea*/ 	.byte	0xff
	.zero		1


	//   ....[127]....
        /*08ec*/ 	.word	0x00009120
        /*08f0*/ 	.word	0x00000005
        /*08f4*/ 	.word	0x00000068
        /*08f8*/ 	.short	0x010a
        /*08fa*/ 	.byte	0xff
	.zero		1


	//   ....[128]....
        /*08fc*/ 	.word	0x00009180
        /*0900*/ 	.word	0x00000000
        /*0904*/ 	.word	0x00000000
        /*0908*/ 	.short	0x010a
        /*090a*/ 	.byte	0xff
	.zero		1


	//   ....[129]....
        /*090c*/ 	.word	0x000091e0
        /*0910*/ 	.word	0x00000000
        /*0914*/ 	.word	0x00000000
        /*0918*/ 	.short	0x010a
        /*091a*/ 	.byte	0xff
	.zero		1


	//   ....[130]....
        /*091c*/ 	.word	0x00009230
        /*0920*/ 	.word	0x00000000
        /*0924*/ 	.word	0x00000090
        /*0928*/ 	.short	0x010a
        /*092a*/ 	.byte	0xff
	.zero		1


	//   ....[131]....
        /*092c*/ 	.word	0x00009280
        /*0930*/ 	.word	0x00000000
        /*0934*/ 	.word	0x00000050
        /*0938*/ 	.short	0x010a
        /*093a*/ 	.byte	0xff
	.zero		1


	//   ....[132]....
        /*093c*/ 	.word	0x000092d0
        /*0940*/ 	.word	0x00000059
        /*0944*/ 	.word	0x000000b0
        /*0948*/ 	.short	0x010a
        /*094a*/ 	.byte	0xff
	.zero		1


	//   ....[133]....
        /*094c*/ 	.word	0x00009320
        /*0950*/ 	.word	0x00000002
        /*0954*/ 	.word	0x00000050
        /*0958*/ 	.short	0x010a
        /*095a*/ 	.byte	0xff
	.zero		1


	//----- nvinfo : EIATTR_NUM_MBARRIERS
	.align		4
.L_47:
        /*095c*/ 	.byte	0x03, 0x38
        /*095e*/ 	.short	0x0023


	//----- nvinfo : EIATTR_EXIT_INSTR_OFFSETS
	.align		4
        /*0960*/ 	.byte	0x04, 0x1c
        /*0962*/ 	.short	(.L_49 - .L_48)


	//   ....[0]....
.L_48:
        /*0964*/ 	.word	0x00002e30


	//   ....[1]....
        /*0968*/ 	.word	0x00003320


	//   ....[2]....
        /*096c*/ 	.word	0x00003380


	//   ....[3]....
        /*0970*/ 	.word	0x000048c0


	//   ....[4]....
        /*0974*/ 	.word	0x00005950


	//   ....[5]....
        /*0978*/ 	.word	0x00005990


	//   ....[6]....
        /*097c*/ 	.word	0x000086b0


	//   ....[7]....
        /*0980*/ 	.word	0x00008730


	//   ....[8]....
        /*0984*/ 	.word	0x00008760


	//   ....[9]....
        /*0988*/ 	.word	0x000087d0


	//----- nvinfo : EIATTR_MAX_THREADS
	.align		4
.L_49:
        /*098c*/ 	.byte	0x04, 0x05
        /*098e*/ 	.short	(.L_51 - .L_50)
.L_50:
        /*0990*/ 	.word	0x00000100
        /*0994*/ 	.word	0x00000001
        /*0998*/ 	.word	0x00000001


	//----- nvinfo : EIATTR_CRS_STACK_SIZE
	.align		4
.L_51:
        /*099c*/ 	.byte	0x04, 0x1e
        /*099e*/ 	.short	(.L_53 - .L_52)
.L_52:
        /*09a0*/ 	.word	0x00000000


	//----- nvinfo : EIATTR_CBANK_PARAM_SIZE
	.align		4
.L_53:
        /*09a4*/ 	.byte	0x03, 0x19
        /*09a6*/ 	.short	0x0800


	//----- nvinfo : EIATTR_PARAM_CBANK
	.align		4
        /*09a8*/ 	.byte	0x04, 0x0a
        /*09aa*/ 	.short	(.L_55 - .L_54)
	.align		4
.L_54:
        /*09ac*/ 	.word	index@(.nv.constant0._ZN7cutlass13device_kernelINS_4gemm6kernel13GemmUniversalIN4cute5tupleIJiiiiEEENS1_10collective13CollectiveMmaINS1_35MainloopSm100TmaUmmaWarpSpecializedILi5ELi2ELi4ENS5_IJNS4_1CILi8EEENSA_ILi1EEESC_EEEEENS5_IJNSA_ILi256EEENSA_ILi64EEENSA_ILi128EEEEEENS_10bfloat16_tENS5_IJlSC_lEEESJ_SK_NS4_8TiledMMAINS4_8MMA_AtomIJNS4_26SM100_MMA_F16BF16_2x1SM_SSISJ_SJ_fLi256ELi64ELNS4_4UMMA5MajorE0ELSP_0ELNSO_7ScaleInE0ELSQ_0EEEEEENS4_6LayoutINS5_IJSC_SC_SC_EEENS5_IJNSA_ILi0EEESV_SV_EEEEENS5_IJNS4_10UnderscoreESY_SY_EEEEENS4_18SM100_TMA_2SM_LOADENS4_14ComposedLayoutINS4_7SwizzleILi3ELi4ELi3EEENS4_18smem_ptr_flag_bitsILi16EEENST_INS5_IJSB_SG_EEENS5_IJSG_SC_EEEEEEEvNS4_8identityENS4_28SM100_TMA_2SM_LOAD_MULTICASTES1A_vS1B_EENS_8epilogue10collective18CollectiveEpilogueINS1E_23Sm100TmaWarpSpecializedILi3ELi2ELi32ELb1ELb0EEEJNS5_IJSH_SG_SH_EEENS5_IJNST_ISH_SC_EENST_INSA_ILi32EEESC_EEEEESJ_SK_SJ_SK_NS1E_6fusion15FusionCallbacksIS1I_NS1O_17LinearCombinationISJ_fSJ_fLNS_15FloatRoundStyleE2EEES1J_S1N_JEEENS4_5SM1004TMEM4LOAD26SM100_TMEM_LOAD_32dp32b32xENS4_13SM90_TMA_LOADENS12_INS13_ILi2ELi4ELi3EEES16_NST_INS5_IJSB_S1L_EEENS5_IJS1L_SC_EEEEEEENS4_39AutoVectorizingCopyWithAssumedAlignmentILi128EEENS4_14SM90_TMA_STOREES23_S25_S25_EEEvvEEEEvNT_6ParamsE)
        /*09b0*/ 	.short	0x0380
        /*09b2*/ 	.short	0x0800


	//----- nvinfo : EIATTR_SW_WAR
	.align		4
.L_55:
        /*09b4*/ 	.byte	0x04, 0x36
        /*09b6*/ 	.short	(.L_57 - .L_56)
.L_56:
        /*09b8*/ 	.word	0x00000008
.L_57:


//--------------------- .nv.callgraph             --------------------------
	.section	.nv.callgraph,"",@"SHT_CUDA_CALLGRAPH"
	.align	4
	.sectionentsize	8
	.align		4
        /*0000*/ 	.word	0x00000000
	.align		4
        /*0004*/ 	.word	0xffffffff
	.align		4
        /*0008*/ 	.word	index@(_ZN7cutlass13device_kernelINS_4gemm6kernel13GemmUniversalIN4cute5tupleIJiiiiEEENS1_10collective13CollectiveMmaINS1_35MainloopSm100TmaUmmaWarpSpecializedILi5ELi2ELi4ENS5_IJNS4_1CILi8EEENSA_ILi1EEESC_EEEEENS5_IJNSA_ILi256EEENSA_ILi64EEENSA_ILi128EEEEEENS_10bfloat16_tENS5_IJlSC_lEEESJ_SK_NS4_8TiledMMAINS4_8MMA_AtomIJNS4_26SM100_MMA_F16BF16_2x1SM_SSISJ_SJ_fLi256ELi64ELNS4_4UMMA5MajorE0ELSP_0ELNSO_7ScaleInE0ELSQ_0EEEEEENS4_6LayoutINS5_IJSC_SC_SC_EEENS5_IJNSA_ILi0EEESV_SV_EEEEENS5_IJNS4_10UnderscoreESY_SY_EEEEENS4_18SM100_TMA_2SM_LOADENS4_14ComposedLayoutINS4_7SwizzleILi3ELi4ELi3EEENS4_18smem_ptr_flag_bitsILi16EEENST_INS5_IJSB_SG_EEENS5_IJSG_SC_EEEEEEEvNS4_8identityENS4_28SM100_TMA_2SM_LOAD_MULTICASTES1A_vS1B_EENS_8epilogue10collective18CollectiveEpilogueINS1E_23Sm100TmaWarpSpecializedILi3ELi2ELi32ELb1ELb0EEEJNS5_IJSH_SG_SH_EEENS5_IJNST_ISH_SC_EENST_INSA_ILi32EEESC_EEEEESJ_SK_SJ_SK_NS1E_6fusion15FusionCallbacksIS1I_NS1O_17LinearCombinationISJ_fSJ_fLNS_15FloatRoundStyleE2EEES1J_S1N_JEEENS4_5SM1004TMEM4LOAD26SM100_TMEM_LOAD_32dp32b32xENS4_13SM90_TMA_LOADENS12_INS13_ILi2ELi4ELi3EEES16_NST_INS5_IJSB_S1L_EEENS5_IJS1L_SC_EEEEEEENS4_39AutoVectorizingCopyWithAssumedAlignmentILi128EEENS4_14SM90_TMA_STOREES23_S25_S25_EEEvvEEEEvNT_6ParamsE)
	.align		4
        /*000c*/ 	.word	index@(__assertfail)
	.align		4
        /*0010*/ 	.word	0x00000000
	.align		4
        /*0014*/ 	.word	0xfffffffe
	.align		4
        /*0018*/ 	.word	0x00000000
	.align		4
        /*001c*/ 	.word	0xfffffffd
	.align		4
        /*0020*/ 	.word	0x00000000
	.align		4
        /*0024*/ 	.word	0xfffffffc


//--------------------- .nv.constant4             --------------------------
	.section	.nv.constant4,"a",@progbits
	.align	8
	.align		8
.nv.constant4:
        /*0000*/ 	.dword	__assertfail
	.align		8
        /*0008*/ 	.dword	__unnamed_1
	.align		8
        /*0010*/ 	.dword	__unnamed_2
	.align		8
        /*0018*/ 	.dword	_ZN40_INTERNAL_a977af0f_4_k_cu_ff241628_321034cuda3std3__45__cpo5beginE
	.align		8
        /*0020*/ 	.dword	_ZN40_INTERNAL_a977af0f_4_k_cu_ff241628_321034cuda3std3__45__cpo3endE
	.align		8
        /*0028*/ 	.dword	_ZN40_INTERNAL_a977af0f_4_k_cu_ff241628_321034cuda3std3__45__cpo6cbeginE
	.align		8
        /*0030*/ 	.dword	_ZN40_INTERNAL_a977af0f_4_k_cu_ff241628_321034cuda3std3__45__cpo4cendE
	.align		8
        /*0038*/ 	.dword	_ZN40_INTERNAL_a977af0f_4_k_cu_ff241628_321034cuda3std3__442_GLOBAL__N__a977af0f_4_k_cu_ff241628_321036ignoreE
	.align		8
        /*0040*/ 	.dword	_ZN40_INTERNAL_a977af0f_4_k_cu_ff241628_321034cuda3std3__419piecewise_constructE
	.align		8
        /*0048*/ 	.dword	_ZN40_INTERNAL_a977af0f_4_k_cu_ff241628_321034cuda3std3__48in_placeE
	.align		8
        /*0050*/ 	.dword	_ZN40_INTERNAL_a977af0f_4_k_cu_ff241628_321034cuda3std6ranges3__45__cpo4swapE
	.align		8
        /*0058*/ 	.dword	_ZN40_INTERNAL_a977af0f_4_k_cu_ff241628_321034cuda3std6ranges3__45__cpo9iter_moveE
	.align		8
        /*0060*/ 	.dword	_ZN40_INTERNAL_a977af0f_4_k_cu_ff241628_321034cute7productE
	.align		8
        /*0068*/ 	.dword	_ZN40_INTERNAL_a977af0f_4_k_cu_ff241628_321034cute1_E
	.align		8
        /*0070*/ 	.dword	$str$25
	.align		8
        /*0078*/ 	.dword	$str$26
	.align		8
        /*0080*/ 	.dword	$str$27
	.align		8
        /*0088*/ 	.dword	$str$28


//--------------------- .text._ZN7cutlass13device_kernelINS_4gemm6kernel13GemmUniversalIN4cute5tupleIJiiiiEEENS1_10collective13CollectiveMmaINS1_35MainloopSm100TmaUmmaWarpSpecializedILi5ELi2ELi4ENS5_IJNS4_1CILi8EEENSA_ILi1EEESC_EEEEENS5_IJNSA_ILi256EEENSA_ILi64EEENSA_ILi128EEEEEENS_10bfloat16_tENS5_IJlSC_lEEESJ_SK_NS4_8TiledMMAINS4_8MMA_AtomIJNS4_26SM100_MMA_F16BF16_2x1SM_SSISJ_SJ_fLi256ELi64ELNS4_4UMMA5MajorE0ELSP_0ELNSO_7ScaleInE0ELSQ_0EEEEEENS4_6LayoutINS5_IJSC_SC_SC_EEENS5_IJNSA_ILi0EEESV_SV_EEEEENS5_IJNS4_10UnderscoreESY_SY_EEEEENS4_18SM100_TMA_2SM_LOADENS4_14ComposedLayoutINS4_7SwizzleILi3ELi4ELi3EEENS4_18smem_ptr_flag_bitsILi16EEENST_INS5_IJSB_SG_EEENS5_IJSG_SC_EEEEEEEvNS4_8identityENS4_28SM100_TMA_2SM_LOAD_MULTICASTES1A_vS1B_EENS_8epilogue10collective18CollectiveEpilogueINS1E_23Sm100TmaWarpSpecializedILi3ELi2ELi32ELb1ELb0EEEJNS5_IJSH_SG_SH_EEENS5_IJNST_ISH_SC_EENST_INSA_ILi32EEESC_EEEEESJ_SK_SJ_SK_NS1E_6fusion15FusionCallbacksIS1I_NS1O_17LinearCombinationISJ_fSJ_fLNS_15FloatRoundStyleE2EEES1J_S1N_JEEENS4_5SM1004TMEM4LOAD26SM100_TMEM_LOAD_32dp32b32xENS4_13SM90_TMA_LOADENS12_INS13_ILi2ELi4ELi3EEES16_NST_INS5_IJSB_S1L_EEENS5_IJS1L_SC_EEEEEEENS4_39AutoVectorizingCopyWithAssumedAlignmentILi128EEENS4_14SM90_TMA_STOREES23_S25_S25_EEEvvEEEEvNT_6ParamsE --------------------------
	.section	.text._ZN7cutlass13device_kernelINS_4gemm6kernel13GemmUniversalIN4cute5tupleIJiiiiEEENS1_10collective13CollectiveMmaINS1_35MainloopSm100TmaUmmaWarpSpecializedILi5ELi2ELi4ENS5_IJNS4_1CILi8EEENSA_ILi1EEESC_EEEEENS5_IJNSA_ILi256EEENSA_ILi64EEENSA_ILi128EEEEEENS_10bfloat16_tENS5_IJlSC_lEEESJ_SK_NS4_8TiledMMAINS4_8MMA_AtomIJNS4_26SM100_MMA_F16BF16_2x1SM_SSISJ_SJ_fLi256ELi64ELNS4_4UMMA5MajorE0ELSP_0ELNSO_7ScaleInE0ELSQ_0EEEEEENS4_6LayoutINS5_IJSC_SC_SC_EEENS5_IJNSA_ILi0EEESV_SV_EEEEENS5_IJNS4_10UnderscoreESY_SY_EEEEENS4_18SM100_TMA_2SM_LOADENS4_14ComposedLayoutINS4_7SwizzleILi3ELi4ELi3EEENS4_18smem_ptr_flag_bitsILi16EEENST_INS5_IJSB_SG_EEENS5_IJSG_SC_EEEEEEEvNS4_8identityENS4_28SM100_TMA_2SM_LOAD_MULTICASTES1A_vS1B_EENS_8epilogue10collective18CollectiveEpilogueINS1E_23Sm100TmaWarpSpecializedILi3ELi2ELi32ELb1ELb0EEEJNS5_IJSH_SG_SH_EEENS5_IJNST_ISH_SC_EENST_INSA_ILi32EEESC_EEEEESJ_SK_SJ_SK_NS1E_6fusion15FusionCallbacksIS1I_NS1O_17LinearCombinationISJ_fSJ_fLNS_15FloatRoundStyleE2EEES1J_S1N_JEEENS4_5SM1004TMEM4LOAD26SM100_TMEM_LOAD_32dp32b32xENS4_13SM90_TMA_LOADENS12_INS13_ILi2ELi4ELi3EEES16_NST_INS5_IJSB_S1L_EEENS5_IJS1L_SC_EEEEEEENS4_39AutoVectorizingCopyWithAssumedAlignmentILi128EEENS4_14SM90_TMA_STOREES23_S25_S25_EEEvvEEEEvNT_6ParamsE,"ax",@progbits
	.align	128
.text._ZN7cutlass13device_kernelINS_4gemm6kernel13GemmUniversalIN4cute5tupleIJiiiiEEENS1_10collective13CollectiveMmaINS1_35MainloopSm100TmaUmmaWarpSpecializedILi5ELi2ELi4ENS5_IJNS4_1CILi8EEENSA_ILi1EEESC_EEEEENS5_IJNSA_ILi256EEENSA_ILi64EEENSA_ILi128EEEEEENS_10bfloat16_tENS5_IJlSC_lEEESJ_SK_NS4_8TiledMMAINS4_8MMA_AtomIJNS4_26SM100_MMA_F16BF16_2x1SM_SSISJ_SJ_fLi256ELi64ELNS4_4UMMA5MajorE0ELSP_0ELNSO_7ScaleInE0ELSQ_0EEEEEENS4_6LayoutINS5_IJSC_SC_SC_EEENS5_IJNSA_ILi0EEESV_SV_EEEEENS5_IJNS4_10UnderscoreESY_SY_EEEEENS4_18SM100_TMA_2SM_LOADENS4_14ComposedLayoutINS4_7SwizzleILi3ELi4ELi3EEENS4_18smem_ptr_flag_bitsILi16EEENST_INS5_IJSB_SG_EEENS5_IJSG_SC_EEEEEEEvNS4_8identityENS4_28SM100_TMA_2SM_LOAD_MULTICASTES1A_vS1B_EENS_8epilogue10collective18CollectiveEpilogueINS1E_23Sm100TmaWarpSpecializedILi3ELi2ELi32ELb1ELb0EEEJNS5_IJSH_SG_SH_EEENS5_IJNST_ISH_SC_EENST_INSA_ILi32EEESC_EEEEESJ_SK_SJ_SK_NS1E_6fusion15FusionCallbacksIS1I_NS1O_17LinearCombinationISJ_fSJ_fLNS_15FloatRoundStyleE2EEES1J_S1N_JEEENS4_5SM1004TMEM4LOAD26SM100_TMEM_LOAD_32dp32b32xENS4_13SM90_TMA_LOADENS12_INS13_ILi2ELi4ELi3EEES16_NST_INS5_IJSB_S1L_EEENS5_IJS1L_SC_EEEEEEENS4_39AutoVectorizingCopyWithAssumedAlignmentILi128EEENS4_14SM90_TMA_STOREES23_S25_S25_EEEvvEEEEvNT_6ParamsE:
        .type           _ZN7cutlass13device_kernelINS_4gemm6kernel13GemmUniversalIN4cute5tupleIJiiiiEEENS1_10collective13CollectiveMmaINS1_35MainloopSm100TmaUmmaWarpSpecializedILi5ELi2ELi4ENS5_IJNS4_1CILi8EEENSA_ILi1EEESC_EEEEENS5_IJNSA_ILi256EEENSA_ILi64EEENSA_ILi128EEEEEENS_10bfloat16_tENS5_IJlSC_lEEESJ_SK_NS4_8TiledMMAINS4_8MMA_AtomIJNS4_26SM100_MMA_F16BF16_2x1SM_SSISJ_SJ_fLi256ELi64ELNS4_4UMMA5MajorE0ELSP_0ELNSO_7ScaleInE0ELSQ_0EEEEEENS4_6LayoutINS5_IJSC_SC_SC_EEENS5_IJNSA_ILi0EEESV_SV_EEEEENS5_IJNS4_10UnderscoreESY_SY_EEEEENS4_18SM100_TMA_2SM_LOADENS4_14ComposedLayoutINS4_7SwizzleILi3ELi4ELi3EEENS4_18smem_ptr_flag_bitsILi16EEENST_INS5_IJSB_SG_EEENS5_IJSG_SC_EEEEEEEvNS4_8identityENS4_28SM100_TMA_2SM_LOAD_MULTICASTES1A_vS1B_EENS_8epilogue10collective18CollectiveEpilogueINS1E_23Sm100TmaWarpSpecializedILi3ELi2ELi32ELb1ELb0EEEJNS5_IJSH_SG_SH_EEENS5_IJNST_ISH_SC_EENST_INSA_ILi32EEESC_EEEEESJ_SK_SJ_SK_NS1E_6fusion15FusionCallbacksIS1I_NS1O_17LinearCombinationISJ_fSJ_fLNS_15FloatRoundStyleE2EEES1J_S1N_JEEENS4_5SM1004TMEM4LOAD26SM100_TMEM_LOAD_32dp32b32xENS4_13SM90_TMA_LOADENS12_INS13_ILi2ELi4ELi3EEES16_NST_INS5_IJSB_S1L_EEENS5_IJS1L_SC_EEEEEEENS4_39AutoVectorizingCopyWithAssumedAlignmentILi128EEENS4_14SM90_TMA_STOREES23_S25_S25_EEEvvEEEEvNT_6ParamsE,@function
        .size           _ZN7cutlass13device_kernelINS_4gemm6kernel13GemmUniversalIN4cute5tupleIJiiiiEEENS1_10collective13CollectiveMmaINS1_35MainloopSm100TmaUmmaWarpSpecializedILi5ELi2ELi4ENS5_IJNS4_1CILi8EEENSA_ILi1EEESC_EEEEENS5_IJNSA_ILi256EEENSA_ILi64EEENSA_ILi128EEEEEENS_10bfloat16_tENS5_IJlSC_lEEESJ_SK_NS4_8TiledMMAINS4_8MMA_AtomIJNS4_26SM100_MMA_F16BF16_2x1SM_SSISJ_SJ_fLi256ELi64ELNS4_4UMMA5MajorE0ELSP_0ELNSO_7ScaleInE0ELSQ_0EEEEEENS4_6LayoutINS5_IJSC_SC_SC_EEENS5_IJNSA_ILi0EEESV_SV_EEEEENS5_IJNS4_10UnderscoreESY_SY_EEEEENS4_18SM100_TMA_2SM_LOADENS4_14ComposedLayoutINS4_7SwizzleILi3ELi4ELi3EEENS4_18smem_ptr_flag_bitsILi16EEENST_INS5_IJSB_SG_EEENS5_IJSG_SC_EEEEEEEvNS4_8identityENS4_28SM100_TMA_2SM_LOAD_MULTICASTES1A_vS1B_EENS_8epilogue10collective18CollectiveEpilogueINS1E_23Sm100TmaWarpSpecializedILi3ELi2ELi32ELb1ELb0EEEJNS5_IJSH_SG_SH_EEENS5_IJNST_ISH_SC_EENST_INSA_ILi32EEESC_EEEEESJ_SK_SJ_SK_NS1E_6fusion15FusionCallbacksIS1I_NS1O_17LinearCombinationISJ_fSJ_fLNS_15FloatRoundStyleE2EEES1J_S1N_JEEENS4_5SM1004TMEM4LOAD26SM100_TMEM_LOAD_32dp32b32xENS4_13SM90_TMA_LOADENS12_INS13_ILi2ELi4ELi3EEES16_NST_INS5_IJSB_S1L_EEENS5_IJS1L_SC_EEEEEEENS4_39AutoVectorizingCopyWithAssumedAlignmentILi128EEENS4_14SM90_TMA_STOREES23_S25_S25_EEEvvEEEEvNT_6ParamsE,(.L_x_180 - _ZN7cutlass13device_kernelINS_4gemm6kernel13GemmUniversalIN4cute5tupleIJiiiiEEENS1_10collective13CollectiveMmaINS1_35MainloopSm100TmaUmmaWarpSpecializedILi5ELi2ELi4ENS5_IJNS4_1CILi8EEENSA_ILi1EEESC_EEEEENS5_IJNSA_ILi256EEENSA_ILi64EEENSA_ILi128EEEEEENS_10bfloat16_tENS5_IJlSC_lEEESJ_SK_NS4_8TiledMMAINS4_8MMA_AtomIJNS4_26SM100_MMA_F16BF16_2x1SM_SSISJ_SJ_fLi256ELi64ELNS4_4UMMA5MajorE0ELSP_0ELNSO_7ScaleInE0ELSQ_0EEEEEENS4_6LayoutINS5_IJSC_SC_SC_EEENS5_IJNSA_ILi0EEESV_SV_EEEEENS5_IJNS4_10UnderscoreESY_SY_EEEEENS4_18SM100_TMA_2SM_LOADENS4_14ComposedLayoutINS4_7SwizzleILi3ELi4ELi3EEENS4_18smem_ptr_flag_bitsILi16EEENST_INS5_IJSB_SG_EEENS5_IJSG_SC_EEEEEEEvNS4_8identityENS4_28SM100_TMA_2SM_LOAD_MULTICASTES1A_vS1B_EENS_8epilogue10collective18CollectiveEpilogueINS1E_23Sm100TmaWarpSpecializedILi3ELi2ELi32ELb1ELb0EEEJNS5_IJSH_SG_SH_EEENS5_IJNST_ISH_SC_EENST_INSA_ILi32EEESC_EEEEESJ_SK_SJ_SK_NS1E_6fusion15FusionCallbacksIS1I_NS1O_17LinearCombinationISJ_fSJ_fLNS_15FloatRoundStyleE2EEES1J_S1N_JEEENS4_5SM1004TMEM4LOAD26SM100_TMEM_LOAD_32dp32b32xENS4_13SM90_TMA_LOADENS12_INS13_ILi2ELi4ELi3EEES16_NST_INS5_IJSB_S1L_EEENS5_IJS1L_SC_EEEEEEENS4_39AutoVectorizingCopyWithAssumedAlignmentILi128EEENS4_14SM90_TMA_STOREES23_S25_S25_EEEvvEEEEvNT_6ParamsE)
        .other          _ZN7cutlass13device_kernelINS_4gemm6kernel13GemmUniversalIN4cute5tupleIJiiiiEEENS1_10collective13CollectiveMmaINS1_35MainloopSm100TmaUmmaWarpSpecializedILi5ELi2ELi4ENS5_IJNS4_1CILi8EEENSA_ILi1EEESC_EEEEENS5_IJNSA_ILi256EEENSA_ILi64EEENSA_ILi128EEEEEENS_10bfloat16_tENS5_IJlSC_lEEESJ_SK_NS4_8TiledMMAINS4_8MMA_AtomIJNS4_26SM100_MMA_F16BF16_2x1SM_SSISJ_SJ_fLi256ELi64ELNS4_4UMMA5MajorE0ELSP_0ELNSO_7ScaleInE0ELSQ_0EEEEEENS4_6LayoutINS5_IJSC_SC_SC_EEENS5_IJNSA_ILi0EEESV_SV_EEEEENS5_IJNS4_10UnderscoreESY_SY_EEEEENS4_18SM100_TMA_2SM_LOADENS4_14ComposedLayoutINS4_7SwizzleILi3ELi4ELi3EEENS4_18smem_ptr_flag_bitsILi16EEENST_INS5_IJSB_SG_EEENS5_IJSG_SC_EEEEEEEvNS4_8identityENS4_28SM100_TMA_2SM_LOAD_MULTICASTES1A_vS1B_EENS_8epilogue10collective18CollectiveEpilogueINS1E_23Sm100TmaWarpSpecializedILi3ELi2ELi32ELb1ELb0EEEJNS5_IJSH_SG_SH_EEENS5_IJNST_ISH_SC_EENST_INSA_ILi32EEESC_EEEEESJ_SK_SJ_SK_NS1E_6fusion15FusionCallbacksIS1I_NS1O_17LinearCombinationISJ_fSJ_fLNS_15FloatRoundStyleE2EEES1J_S1N_JEEENS4_5SM1004TMEM4LOAD26SM100_TMEM_LOAD_32dp32b32xENS4_13SM90_TMA_LOADENS12_INS13_ILi2ELi4ELi3EEES16_NST_INS5_IJSB_S1L_EEENS5_IJS1L_SC_EEEEEEENS4_39AutoVectorizingCopyWithAssumedAlignmentILi128EEENS4_14SM90_TMA_STOREES23_S25_S25_EEEvvEEEEvNT_6ParamsE,@"STO_CUDA_ENTRY STV_DEFAULT"
_ZN7cutlass13device_kernelINS_4gemm6kernel13GemmUniversalIN4cute5tupleIJiiiiEEENS1_10collective13CollectiveMmaINS1_35MainloopSm100TmaUmmaWarpSpecializedILi5ELi2ELi4ENS5_IJNS4_1CILi8EEENSA_ILi1EEESC_EEEEENS5_IJNSA_ILi256EEENSA_ILi64EEENSA_ILi128EEEEEENS_10bfloat16_tENS5_IJlSC_lEEESJ_SK_NS4_8TiledMMAINS4_8MMA_AtomIJNS4_26SM100_MMA_F16BF16_2x1SM_SSISJ_SJ_fLi256ELi64ELNS4_4UMMA5MajorE0ELSP_0ELNSO_7ScaleInE0ELSQ_0EEEEEENS4_6LayoutINS5_IJSC_SC_SC_EEENS5_IJNSA_ILi0EEESV_SV_EEEEENS5_IJNS4_10UnderscoreESY_SY_EEEEENS4_18SM100_TMA_2SM_LOADENS4_14ComposedLayoutINS4_7SwizzleILi3ELi4ELi3EEENS4_18smem_ptr_flag_bitsILi16EEENST_INS5_IJSB_SG_EEENS5_IJSG_SC_EEEEEEEvNS4_8identityENS4_28SM100_TMA_2SM_LOAD_MULTICASTES1A_vS1B_EENS_8epilogue10collective18CollectiveEpilogueINS1E_23Sm100TmaWarpSpecializedILi3ELi2ELi32ELb1ELb0EEEJNS5_IJSH_SG_SH_EEENS5_IJNST_ISH_SC_EENST_INSA_ILi32EEESC_EEEEESJ_SK_SJ_SK_NS1E_6fusion15FusionCallbacksIS1I_NS1O_17LinearCombinationISJ_fSJ_fLNS_15FloatRoundStyleE2EEES1J_S1N_JEEENS4_5SM1004TMEM4LOAD26SM100_TMEM_LOAD_32dp32b32xENS4_13SM90_TMA_LOADENS12_INS13_ILi2ELi4ELi3EEES16_NST_INS5_IJSB_S1L_EEENS5_IJS1L_SC_EEEEEEENS4_39AutoVectorizingCopyWithAssumedAlignmentILi128EEENS4_14SM90_TMA_STOREES23_S25_S25_EEEvvEEEEvNT_6ParamsE:
[----:B------:R-:W1:Y:S01]  /*0000*/  LDC R1, c[0x0][0x37c] ;  /* 0x0000df00ff017b82 */ /* 0x000e620000000800 */
[----:B------:R-:W2:Y:S01]  /*0010*/  S2R R92, SR_TID.X ;  /* 0x00000000005c7919 */ /* 0x000ea20000002100 */
[----:B------:R-:W3:Y:S06]  /*0020*/  LDCU.64 UR8, c[0x0][0x890] ;  /* 0x00011200ff0877ac */ /* 0x000eec0008000a00 */
[----:B------:R-:W4:Y:S01]  /*0030*/  S2UR UR55, SR_CgaCtaId ;  /* 0x00000000003779c3 */ /* 0x000f220000008800 */
[----:B------:R-:W-:Y:S02]  /*0040*/  PRMT R84, RZ, 0x7610, R84 ;  /* 0x00007610ff547816 */ /* 0x000fe40000000054 */
[----:B------:R-:W-:Y:S01]  /*0050*/  ELECT P1, URZ, PT ;  /* 0x0000000000ff782f */ /* 0x000fe20003820000 */
[----:B---3--:R-:W-:-:S04]  /*0060*/  UISETP.NE.U32.AND UP0, UPT, UR8, URZ, UPT ;  /* 0x000000ff0800728c */ /* 0x008fc8000bf05070 */
[----:B------:R-:W-:Y:S02]  /*0070*/  UISETP.NE.AND.EX UP0, UPT, UR9, URZ, UPT, UP0 ;  /* 0x000000ff0900728c */ /* 0x000fe4000bf05300 */
[----:B----4-:R-:W-:Y:S02]  /*0080*/  ULOP3.LUT UR68, UR55, 0x1, URZ, 0xc0, !UPT ;  /* 0x0000000137447892 */ /* 0x010fe4000f8ec0ff */
[----:B------:R-:W-:Y:S01]  /*0090*/  ULOP3.LUT UR69, UR55, 0x1, URZ, 0x3c, !UPT ;  /* 0x0000000137457892 */ /* 0x000fe2000f8e3cff */
[----:B--2---:R-:W-:-:S05]  /*00a0*/  SHF.R.U32.HI R85, RZ, 0x5, R92 ;  /* 0x00000005ff557819 */ /* 0x004fca000001165c */
[----:B------:R-:W2:Y:S02]  /*00b0*/  SHFL.IDX PT, R0, R85, RZ, 0x1f ;  /* 0x00001fff55007589 */ /* 0x000ea400000e0000 */
[----:B--2---:R-:W-:Y:S01]  /*00c0*/  R2UR UR20, R0 ;  /* 0x00000000001472ca */ /* 0x004fe200000e0000 */
[----:B-1----:R-:W-:-:S14]  /*00d0*/  BRA.U UP0, `(.L_x_0) ;  /* 0x0000000100307547 */ /* 0x002fdc000b800000 */
[----:B------:R-:W1:Y:S02]  /*00e0*/  LDCU.64 UR4, c[0x0][0x888] ;  /* 0x00011100ff0477ac */ /* 0x000e640008000a00 */
[----:B-1----:R-:W-:-:S04]  /*00f0*/  UISETP.NE.U32.AND UP0, UPT, UR4, URZ, UPT ;  /* 0x000000ff0400728c */ /* 0x002fc8000bf05070 */
[----:B------:R-:W-:-:S09]  /*0100*/  UISETP.NE.AND.EX UP0, UPT, UR5, URZ, UPT, UP0 ;  /* 0x000000ff0500728c */ /* 0x000fd2000bf05300 */
[----:B------:R-:W-:Y:S05]  /*0110*/  BRA.U !UP0, `(.L_x_1) ;  /* 0x0000000108147547 */ /* 0x000fea000b800000 */
[----:B------:R-:W1:Y:S01]  /*0120*/  LDC.64 R2, c[0x0][0x888] ;  /* 0x00022200ff027b82 */ /* 0x000e620000000a00 */
[----:B------:R-:W1:Y:S02]  /*0130*/  LDCU.64 UR4, c[0x0][0x358] ;  /* 0x00006b00ff0477ac */ /* 0x000e640008000a00 */
[----:B-1----:R1:W5:Y:S01]  /*0140*/  LDG.E R41, desc[UR4][R2.64] ;  /* 0x0000000402297981 */ /* 0x002362000c1e1900 */
[----:B------:R-:W-:Y:S01]  /*0150*/  HFMA2 R84, -RZ, RZ, 0, 5.9604644775390625e-08 ;  /* 0x00000001ff547431 */ /* 0x000fe200000001ff */
[----:B------:R-:W-:Y:S05]  /*0160*/  BRA `(.L_x_0) ;  /* 0x00000000000c7947 */ /* 0x000fea0003800000 */
.L_x_1:
[----:B------:R-:W1:Y:S01]  /*0170*/  LDCU UR4, c[0x0][0x880] ;  /* 0x00011000ff0477ac */ /* 0x000e620008000800 */
[----:B------:R-:W-:Y:S01]  /*0180*/  HFMA2 R84, -RZ, RZ, 0, 5.9604644775390625e-08 ;  /* 0x00000001ff547431 */ /* 0x000fe200000001ff */
[----:B-1----:R-:W-:-:S07]  /*0190*/  MOV R41, UR4 ;  /* 0x0000000400297c02 */ /* 0x002fce0008000f00 */
.L_x_0:
[----:B------:R-:W2:Y:S02]  /*01a0*/  LDCU.64 UR4, c[0x0][0x8b0] ;  /* 0x00011600ff0477ac */ /* 0x000ea40008000a00 */
[----:B--2---:R-:W-:-:S04]  /*01b0*/  UISETP.NE.U32.AND UP0, UPT, UR4, URZ, UPT ;  /* 0x000000ff0400728c */ /* 0x004fc8000bf05070 */
[----:B------:R-:W-:-:S09]  /*01c0*/  UISETP.NE.AND.EX UP0, UPT, UR5, URZ, UPT, UP0 ;  /* 0x000000ff0500728c */ /* 0x000fd2000bf05300 */
[----:B------:R-:W-:Y:S05]  /*01d0*/  BRA.U UP0, `(.L_x_2) ;  /* 0x0000000100287547 */ /* 0x000fea000b800000 */
[----:B------:R-:W2:Y:S02]  /*01e0*/  LDCU.64 UR4, c[0x0][0x8a8] ;  /* 0x00011500ff0477ac */ /* 0x000ea40008000a00 */
[----:B--2---:R-:W-:-:S04]  /*01f0*/  UISETP.NE.U32.AND UP0, UPT, UR4, URZ, UPT ;  /* 0x000000ff0400728c */ /* 0x004fc8000bf05070 */
[----:B------:R-:W-:-:S09]  /*0200*/  UISETP.NE.AND.EX UP0, UPT, UR5, URZ, UPT, UP0 ;  /* 0x000000ff0500728c */ /* 0x000fd2000bf05300 */
[----:B------:R-:W-:Y:S05]  /*0210*/  BRA.U !UP0, `(.L_x_3) ;  /* 0x0000000108107547 */ /* 0x000fea000b800000 */
[----:B------:R-:W2:Y:S01]  /*0220*/  LDC.64 R38, c[0x0][0x8a8] ;  /* 0x00022a00ff267b82 */ /* 0x000ea20000000a00 */
[----:B------:R-:W2:Y:S02]  /*0230*/  LDCU.64 UR4, c[0x0][0x358] ;  /* 0x00006b00ff0477ac */ /* 0x000ea40008000a00 */
[----:B--2---:R2:W5:Y:S01]  /*0240*/  LDG.E R38, desc[UR4][R38.64] ;  /* 0x0000000426267981 */ /* 0x004562000c1e1900 */
[----:B------:R-:W-:Y:S05]  /*0250*/  BRA `(.L_x_2) ;  /* 0x0000000000087947 */ /* 0x000fea0003800000 */
.L_x_3:
[----:B------:R-:W2:Y:S02]  /*0260*/  LDCU UR4, c[0x0][0x8a0] ;  /* 0x00011400ff0477ac */ /* 0x000ea40008000800 */
[----:B--2---:R-:W-:Y:S02]  /*0270*/  MOV R38, UR4 ;  /* 0x0000000400267c02 */ /* 0x004fe40008000f00 */
.L_x_2:
[----:B------:R-:W-:Y:S01]  /*0280*/  IMAD.U32 R0, RZ, RZ, UR20 ;  /* 0x00000014ff007e24 */ /* 0x000fe2000f8e00ff */
[----:B------:R-:W-:Y:S04]  /*0290*/  BSSY.RECONVERGENT B0, `(.L_x_4) ;  /* 0x000000c000007945 */ /* 0x000fe80003800200 */
[C---:B------:R-:W-:Y:S02]  /*02a0*/  ISETP.NE.OR P2, PT, R0.reuse, 0x1, !P1 ;  /* 0x000000010000780c */ /* 0x040fe40004f45670 */
[----:B------:R-:W-:-:S11]  /*02b0*/  ISETP.NE.OR P0, PT, R0, 0x3, !P1 ;  /* 0x000000030000780c */ /* 0x000fd60004f05670 */
[----:B------:R-:W-:Y:S05]  /*02c0*/  @P2 BRA `(.L_x_5) ;  /* 0x0000000000202947 */ /* 0x000fea0003800000 */
[----:B------:R-:W3:Y:S02]  /*02d0*/  LDCU.64 UR4, c[0x0][0x348] ;  /* 0x00006900ff0477ac */ /* 0x000ee40008000a00 */
[----:B---3--:R-:W-:Y:S02]  /*02e0*/  UIADD3 UR6, UP1, UPT, UR4, 0x80, URZ ;  /* 0x0000008004067890 */ /* 0x008fe4000ff3e0ff */
[----:B------:R-:W-:Y:S02]  /*02f0*/  UIADD3 UR4, UP0, UPT, UR4, 0x180, URZ ;  /* 0x0000018004047890 */ /* 0x000fe4000ff1e0ff */
[----:B------:R-:W-:Y:S02]  /*0300*/  UIADD3.X UR7, UPT, UPT, URZ, UR5, URZ, UP1, !UPT ;  /* 0x00000005ff077290 */ /* 0x000fe40008ffe4ff */
[----:B------:R-:W-:-:S07]  /*0310*/  UIADD3.X UR5, UPT, UPT, URZ, UR5, URZ, UP0, !UPT ;  /* 0x00000005ff057290 */ /* 0x000fce00087fe4ff */
[----:B------:R3:W-:Y:S02]  /*0320*/  UTMACCTL.PF [UR6] ;  /* 0x00000000060079b9 */ /* 0x0007e40008040000 */
[----:B------:R3:W-:Y:S02]  /*0330*/  UTMACCTL.PF [UR4] ;  /* 0x00000000040079b9 */ /* 0x0007e40008040000 */
[----:B---3--:R-:W-:Y:S01]  /*0340*/  NOP ;  /* 0x0000000000007918 */ /* 0x008fe20000000000 */
.L_x_5:
[----:B------:R-:W-:Y:S05]  /*0350*/  BSYNC.RECONVERGENT B0 ;  /* 0x0000000000007941 */ /* 0x000fea0003800200 */
.L_x_4:
[----:B------:R-:W-:Y:S04]  /*0360*/  BSSY.RECONVERGENT B0, `(.L_x_6) ;  /* 0x000000a000007945 */ /* 0x000fe80003800200 */
        /* <DEDUP_REMOVED lines=9> */
.L_x_7:
[----:B------:R-:W-:Y:S05]  /*0400*/  BSYNC.RECONVERGENT B0 ;  /* 0x0000000000007941 */ /* 0x000fea0003800200 */
.L_x_6:
[----:B------:R-:W3:Y:S01]  /*0410*/  LDCU.64 UR4, c[0x0][0x888] ;  /* 0x00011100ff0477ac */ /* 0x000ee20008000a00 */
[----:B------:R-:W-:Y:S02]  /*0420*/  UISETP.EQ.U32.AND UP2, UPT, UR8, URZ, UPT ;  /* 0x000000ff0800728c */ /* 0x000fe4000bf42070 */
[----:B------:R-:W-:Y:S02]  /*0430*/  UPLOP3.LUT UP4, UPT, UPT, UPT, UPT, 0x80, 0x8 ;  /* 0x000000000008789c */ /* 0x000fe40003f8f070 */
[----:B---3--:R-:W-:-:S04]  /*0440*/  UISETP.NE.U32.AND UP0, UPT, UR4, URZ, UPT ;  /* 0x000000ff0400728c */ /* 0x008fc8000bf05070 */
[----:B------:R-:W-:-:S04]  /*0450*/  UISETP.NE.AND.EX UP1, UPT, UR5, URZ, UPT, UP0 ;  /* 0x000000ff0500728c */ /* 0x000fc8000bf25300 */
[----:B------:R-:W-:-:S04]  /*0460*/  UISETP.EQ.OR.EX UP3, UPT, UR9, URZ, !UP1, UP2 ;  /* 0x000000ff0900728c */ /* 0x000fc8000cf62720 */
[----:B------:R-:W-:-:S06]  /*0470*/  UP2UR UR4, UPR, URZ, 0x8 ;  /* 0x00000008ff047883 */ /* 0x000fcc0008000000 */
[----:B------:R-:W-:Y:S01]  /*0480*/  MOV R88, UR4 ;  /* 0x0000000400587c02 */ /* 0x000fe20008000f00 */
[----:B------:R-:W-:Y:S06]  /*0490*/  BRA.U !UP3, `(.L_x_8) ;  /* 0x000000010b207547 */ /* 0x000fec000b800000 */
[----:B------:R-:W-:Y:S01]  /*04a0*/  UISETP.NE.U32.AND UP2, UPT, UR8, URZ, UPT ;  /* 0x000000ff0800728c */ /* 0x000fe2000bf45070 */
[----:B-----5:R-:W-:Y:S01]  /*04b0*/  FSETP.NEU.AND P0, PT, R41, RZ, PT ;  /* 0x000000ff2900720b */ /* 0x020fe20003f0d000 */
[----:B------:R-:W-:Y:S02]  /*04c0*/  USEL UR4, URZ, 0xffffffff, UP1 ;  /* 0xffffffffff047887 */ /* 0x000fe40008800000 */
[----:B------:R-:W-:-:S10]  /*04d0*/  UISETP.NE.AND.EX UP2, UPT, UR9, URZ, UPT, UP2 ;  /* 0x000000ff0900728c */ /* 0x000fd4000bf45320 */
[----:B------:R-:W-:Y:S01]  /*04e0*/  VOTEU.ANY UP0, P0 ;  /* 0x0000000000ff7886 */ /* 0x000fe20000000100 */
[----:B------:R-:W-:-:S04]  /*04f0*/  @!UP2 USEL UR4, URZ, 0xffffffff, UP0 ;  /* 0xffffffffff04a887 */ /* 0x000fc80008000000 */
[----:B------:R-:W-:-:S04]  /*0500*/  ULOP3.LUT UR4, UR4, 0x1, URZ, 0xc0, !UPT ;  /* 0x0000000104047892 */ /* 0x000fc8000f8ec0ff */
[----:B------:R-:W-:-:S11]  /*0510*/  UISETP.NE.U32.AND UP4, UPT, UR4, 0x1, UPT ;  /* 0x000000010400788c */ /* 0x000fd6000bf85070 */
.L_x_8:
[----:B------:R-:W3:Y:S01]  /*0520*/  SHFL.IDX PT, R0, R85, RZ, 0x1f ;  /* 0x00001fff55007589 */ /* 0x000ee200000e0000 */
[----:B------:R-:W-:-:S04]  /*0530*/  UISETP.NE.AND UP0, UPT, UR20, 0x2, UPT ;  /* 0x000000021400788c */ /* 0x000fc8000bf05270 */
[----:B------:R-:W-:Y:S02]  /*0540*/  UISETP.EQ.AND UP2, UPT, UR68, URZ, !UP0 ;  /* 0x000000ff4400728c */ /* 0x000fe4000c742270 */
[----:B------:R-:W-:-:S04]  /*0550*/  USEL UR43, URZ, 0x1, UP0 ;  /* 0x00000001ff2b7887 */ /* 0x000fc80008000000 */
[----:B------:R-:W-:Y:S02]  /*0560*/  PLOP3.LUT P3, PT, P1, PT, UP2, 0x80, 0x8 ;  /* 0x000000000008781c */ /* 0x000fe40000f6f028 */
[----:B---3--:R-:W-:-:S13]  /*0570*/  ISETP.NE.AND P0, PT, R0, RZ, PT ;  /* 0x000000ff0000720c */ /* 0x008fda0003f05270 */
[----:B------:R-:W-:Y:S05]  /*0580*/  @P0 BRA `(.L_x_9) ;  /* 0x00000000005c0947 */ /* 0x000fea0003800000 */
[----:B------:R-:W-:Y:S01]  /*0590*/  UMOV UR4, 0x400 ;  /* 0x0000040000047882 */ /* 0x000fe20000000000 */
[----:B------:R-:W-:Y:S01]  /*05a0*/  UMOV UR8, 0x1 ;  /* 0x0000000100087882 */ /* 0x000fe20000000000 */
[----:B------:R-:W-:Y:S01]  /*05b0*/  UMOV UR6, 0x4 ;  /* 0x0000000400067882 */ /* 0x000fe20000000000 */
[----:B------:R-:W-:Y:S02]  /*05c0*/  ULEA UR4, UR55, UR4, 0x18 ;  /* 0x0000000437047291 */ /* 0x000fe4000f8ec0ff */
[----:B------:R-:W-:-:S04]  /*05d0*/  UIADD3 UR8, UPT, UPT, -UR8, 0x100000, URZ ;  /* 0x0010000008087890 */ /* 0x000fc8000fffe1ff */
[----:B------:R-:W-:Y:S02]  /*05e0*/  USHF.L.U32 UR9, UR8, 0xb, URZ ;  /* 0x0000000b08097899 */ /* 0x000fe400080006ff */
[----:B------:R-:W-:Y:S02]  /*05f0*/  USHF.L.U32 UR8, UR8, 0x1, URZ ;  /* 0x0000000108087899 */ /* 0x000fe400080006ff */
[----:B------:R-:W-:-:S04]  /*0600*/  UIADD3 UR6, UPT, UPT, -UR6, 0x100000, URZ ;  /* 0x0010000006067890 */ /* 0x000fc8000fffe1ff */
[----:B------:R-:W-:Y:S02]  /*0610*/  USHF.L.U32 UR7, UR6, 0xb, URZ ;  /* 0x0000000b06077899 */ /* 0x000fe400080006ff */
[----:B------:R-:W-:Y:S01]  /*0620*/  USHF.L.U32 UR6, UR6, 0x1, URZ ;  /* 0x0000000106067899 */ /* 0x000fe200080006ff */
[----:B------:R-:W-:Y:S01]  /*0630*/  ELECT P0, URZ, PT ;  /* 0x0000000000ff782f */ /* 0x000fe20003800000 */
[----:B------:R-:W3:Y:S02]  /*0640*/  FENCE.VIEW.ASYNC.S ;  /* 0x00000000000073c6 */ /* 0x000ee40000000000 */
[----:B---3--:R3:W4:Y:S08]  /*0650*/  SYNCS.EXCH.64 URZ, [UR4], UR8 ;  /* 0x0000000804ff75b2 */ /* 0x0087300008000100 */
[----:B------:R3:W1:Y:S01]  /*0660*/  SYNCS.EXCH.64 URZ, [UR4+0x28], UR6 ;  /* 0x0000280604ff75b2 */ /* 0x0006620008000100 */
        /* <DEDUP_REMOVED lines=8> */
[----:B------:R-:W-:Y:S01]  /*06f0*/  NOP ;  /* 0x0000000000007918 */ /* 0x000fe20000000000 */
.L_x_9:
[----:B------:R-:W2:Y:S01]  /*0700*/  SHFL.IDX PT, R0, R85, RZ, 0x1f ;  /* 0x00001fff55007589 */ /* 0x000ea200000e0000 */
[----:B------:R-:W-:Y:S01]  /*0710*/  NOP ;  /* 0x0000000000007918 */ /* 0x000fe20000000000 */
[----:B--2---:R-:W-:-:S13]  /*0720*/  ISETP.NE.AND P0, PT, R0, 0x1, PT ;  /* 0x000000010000780c */ /* 0x004fda0003f05270 */
[----:B------:R-:W-:Y:S05]  /*0730*/  @P0 BRA `(.L_x_10) ;  /* 0x00000000004c0947 */ /* 0x000fea0003800000 */
[----:B---3--:R-:W-:Y:S01]  /*0740*/  UMOV UR4, 0x400 ;  /* 0x0000040000047882 */ /* 0x008fe20000000000 */
        /* <DEDUP_REMOVED lines=10> */
[----:B------:R-:W2:Y:S02]  /*07f0*/  FENCE.VIEW.ASYNC.S ;  /* 0x00000000000073c6 */ /* 0x000ea40000000000 */
[----:B--2---:R2:W3:Y:S08]  /*0800*/  SYNCS.EXCH.64 URZ, [UR4+0x50], UR8 ;  /* 0x0000500804ff75b2 */ /* 0x0044f00008000100 */
[----:B------:R2:W1:Y:S01]  /*0810*/  SYNCS.EXCH.64 URZ, [UR4+0x68], UR6 ;  /* 0x0000680604ff75b2 */ /* 0x0004620008000100 */
[----:B------:R2:W1:Y:S01]  /*0820*/  SYNCS.EXCH.64 URZ, [UR4+0x58], UR8 ;  /* 0x0000580804ff75b2 */ /* 0x0004620008000100 */
[----:B------:R2:W1:Y:S01]  /*0830*/  SYNCS.EXCH.64 URZ, [UR4+0x70], UR6 ;  /* 0x0000700604ff75b2 */ /* 0x0004620008000100 */
[----:B------:R2:W1:Y:S01]  /*0840*/  SYNCS.EXCH.64 URZ, [UR4+0x60], UR8 ;  /* 0x0000600804ff75b2 */ /* 0x0004620008000100 */
[----:B------:R2:W1:Y:S01]  /*0850*/  SYNCS.EXCH.64 URZ, [UR4+0x78], UR6 ;  /* 0x0000780604ff75b2 */ /* 0x0004620008000100 */
[----:B------:R-:W-:Y:S01]  /*0860*/  NOP ;  /* 0x0000000000007918 */ /* 0x000fe20000000000 */
.L_x_10:
[----:B------:R-:W4:Y:S01]  /*0870*/  SHFL.IDX PT, R0, R85, RZ, 0x1f ;  /* 0x00001fff55007589 */ /* 0x000f2200000e0000 */
[----:B------:R-:W-:Y:S01]  /*0880*/  NOP ;  /* 0x0000000000007918 */ /* 0x000fe20000000000 */
[----:B----4-:R-:W-:-:S13]  /*0890*/  ISETP.NE.AND P0, PT, R0, 0x3, PT ;  /* 0x000000030000780c */ /* 0x010fda0003f05270 */
[----:B------:R-:W-:Y:S05]  /*08a0*/  @P0 BRA `(.L_x_11) ;  /* 0x00000000002c0947 */ /* 0x000fea0003800000 */
[----:B--23--:R-:W-:Y:S01]  /*08b0*/  UMOV UR6, 0x400 ;  /* 0x0000040000067882 */ /* 0x00cfe20000000000 */
[----:B------:R-:W-:Y:S01]  /*08c0*/  UMOV UR4, 0x20 ;  /* 0x0000002000047882 */ /* 0x000fe20000000000 */
[----:B------:R-:W-:Y:S02]  /*08d0*/  ULEA UR6, UR55, UR6, 0x18 ;  /* 0x0000000637067291 */ /* 0x000fe4000f8ec0ff */
[----:B------:R-:W-:-:S04]  /*08e0*/  UIADD3 UR4, UPT, UPT, -UR4, 0x100000, URZ ;  /* 0x0010000004047890 */ /* 0x000fc8000fffe1ff */
[----:B------:R-:W-:Y:S02]  /*08f0*/  USHF.L.U32 UR5, UR4, 0xb, URZ ;  /* 0x0000000b04057899 */ /* 0x000fe400080006ff */
[----:B------:R-:W-:Y:S01]  /*0900*/  USHF.L.U32 UR4, UR4, 0x1, URZ ;  /* 0x0000000104047899 */ /* 0x000fe200080006ff */
[----:B------:R-:W-:Y:S01]  /*0910*/  ELECT P0, URZ, PT ;  /* 0x0000000000ff782f */ /* 0x000fe20003800000 */
[----:B------:R-:W2:Y:S10]  /*0920*/  FENCE.VIEW.ASYNC.S ;  /* 0x00000000000073c6 */ /* 0x000eb40000000000 */
[----:B--2---:R4:W2:Y:S01]  /*0930*/  SYNCS.EXCH.64 URZ, [UR6+0x80], UR4 ;  /* 0x0000800406ff75b2 */ /* 0x0048a20008000100 */
[----:B------:R4:W3:Y:S02]  /*0940*/  SYNCS.EXCH.64 URZ, [UR6+0x88], UR4 ;  /* 0x0000880406ff75b2 */ /* 0x0008e40008000100 */
[----:B----4-:R-:W-:Y:S01]  /*0950*/  NOP ;  /* 0x0000000000007918 */ /* 0x010fe20000000000 */
.L_x_11:
[----:B------:R-:W4:Y:S01]  /*0960*/  SHFL.IDX PT, R0, R85, RZ, 0x1f ;  /* 0x00001fff55007589 */ /* 0x000f2200000e0000 */
[----:B------:R-:W-:Y:S01]  /*0970*/  NOP ;  /* 0x0000000000007918 */ /* 0x000fe20000000000 */
[----:B----4-:R-:W-:-:S13]  /*0980*/  ISETP.NE.AND P0, PT, R0, 0x4, PT ;  /* 0x000000040000780c */ /* 0x010fda0003f05270 */
[----:B------:R-:W-:Y:S05]  /*0990*/  @P0 BRA `(.L_x_12) ;  /* 0x0000000000480947 */ /* 0x000fea0003800000 */
[----:B--23--:R-:W-:Y:S01]  /*09a0*/  UMOV UR4, 0x720 ;  /* 0x0000072000047882 */ /* 0x00cfe20000000000 */
[----:B------:R-:W-:Y:S01]  /*09b0*/  UMOV UR6, 0x400 ;  /* 0x0000040000067882 */ /* 0x000fe20000000000 */
[----:B------:R-:W-:Y:S01]  /*09c0*/  USEL UR4, UR4, 0x620, UP4 ;  /* 0x0000062004047887 */ /* 0x000fe2000a000000 */
        /* <DEDUP_REMOVED lines=10> */
[----:B--2---:R4:W2:Y:S08]  /*0a70*/  SYNCS.EXCH.64 URZ, [UR6+0x90], UR8 ;  /* 0x0000900806ff75b2 */ /* 0x0048b00008000100 */
[----:B------:R4:W3:Y:S01]  /*0a80*/  SYNCS.EXCH.64 URZ, [UR6+0xa0], UR4 ;  /* 0x0000a00406ff75b2 */ /* 0x0008e20008000100 */
[----:B------:R4:W1:Y:S01]  /*0a90*/  SYNCS.EXCH.64 URZ, [UR6+0x98], UR8 ;  /* 0x0000980806ff75b2 */ /* 0x0008620008000100 */
[----:B------:R4:W1:Y:S02]  /*0aa0*/  SYNCS.EXCH.64 URZ, [UR6+0xa8], UR4 ;  /* 0x0000a80406ff75b2 */ /* 0x0008640008000100 */
[----:B----4-:R-:W-:Y:S01]  /*0ab0*/  NOP ;  /* 0x0000000000007918 */ /* 0x010fe20000000000 */
.L_x_12:
[----:B------:R-:W4:Y:S01]  /*0ac0*/  SHFL.IDX PT, R0, R85, RZ, 0x1f ;  /* 0x00001fff55007589 */ /* 0x000f2200000e0000 */
[----:B------:R-:W-:Y:S01]  /*0ad0*/  NOP ;  /* 0x0000000000007918 */ /* 0x000fe20000000000 */
[----:B----4-:R-:W-:-:S13]  /*0ae0*/  ISETP.NE.AND P0, PT, R0, 0x5, PT ;  /* 0x000000050000780c */ /* 0x010fda0003f05270 */
[----:B------:R-:W-:Y:S05]  /*0af0*/  @P0 BRA `(.L_x_13) ;  /* 0x0000000000540947 */ /* 0x000fea0003800000 */
[----:B--23--:R-:W-:Y:S01]  /*0b00*/  UMOV UR4, 0x400 ;  /* 0x0000040000047882 */ /* 0x00cfe20000000000 */
        /* <DEDUP_REMOVED lines=14> */
[----:B------:R4:W1:Y:S01]  /*0bf0*/  SYNCS.EXCH.64 URZ, [UR4+0xd8], UR8 ;  /* 0x0000d80804ff75b2 */ /* 0x0008620008000100 */
[----:B------:R4:W1:Y:S01]  /*0c00*/  SYNCS.EXCH.64 URZ, [UR4+0xc0], UR6 ;  /* 0x0000c00604ff75b2 */ /* 0x0008620008000100 */
[----:B------:R4:W1:Y:S01]  /*0c10*/  SYNCS.EXCH.64 URZ, [UR4+0xe0], UR8 ;  /* 0x0000e00804ff75b2 */ /* 0x0008620008000100 */
[----:B------:R4:W1:Y:S01]  /*0c20*/  SYNCS.EXCH.64 URZ, [UR4+0xc8], UR6 ;  /* 0x0000c80604ff75b2 */ /* 0x0008620008000100 */
[----:B------:R4:W1:Y:S02]  /*0c30*/  SYNCS.EXCH.64 URZ, [UR4+0xe8], UR8 ;  /* 0x0000e80804ff75b2 */ /* 0x0008640008000100 */
[----:B----4-:R-:W-:Y:S01]  /*0c40*/  NOP ;  /* 0x0000000000007918 */ /* 0x010fe20000000000 */
.L_x_13:
[----:B------:R-:W4:Y:S01]  /*0c50*/  SHFL.IDX PT, R0, R85, RZ, 0x1f ;  /* 0x00001fff55007589 */ /* 0x000f2200000e0000 */
[----:B------:R-:W-:Y:S01]  /*0c60*/  ISETP.NE.OR P1, PT, RZ, UR20, !P1 ;  /* 0x00000014ff007c0c */ /* 0x000fe2000cf25670 */
        /* <DEDUP_REMOVED lines=12> */
[----:B------:R4:W3:Y:S01]  /*0d30*/  SYNCS.EXCH.64 URZ, [UR4+0x100], UR6 ;  /* 0x0001000604ff75b2 */ /* 0x0008e20008000100 */
[----:B------:R4:W1:Y:S01]  /*0d40*/  SYNCS.EXCH.64 URZ, [UR4+0xf8], UR6 ;  /* 0x0000f80604ff75b2 */ /* 0x0008620008000100 */
[----:B------:R4:W1:Y:S02]  /*0d50*/  SYNCS.EXCH.64 URZ, [UR4+0x108], UR6 ;  /* 0x0001080604ff75b2 */ /* 0x0008640008000100 */
[----:B----4-:R-:W-:Y:S01]  /*0d60*/  NOP ;  /* 0x0000000000007918 */ /* 0x010fe20000000000 */
.L_x_14:
[----:B------:R-:W-:Y:S01]  /*0d70*/  VOTEU.ALL UP0, P1 ;  /* 0x0000000000ff7886 */ /* 0x000fe20000800000 */
[----:B--23--:R-:W-:Y:S01]  /*0d80*/  UMOV UR4, 0x20 ;  /* 0x0000002000047882 */ /* 0x00cfe20000000000 */
[----:B------:R-:W2:Y:S01]  /*0d90*/  LDCU UR7, c[0x0][0x36c] ;  /* 0x00006d80ff0777ac */ /* 0x000ea20008000800 */
[----:B------:R-:W-:Y:S01]  /*0da0*/  NOP ;  /* 0x0000000000007918 */ /* 0x000fe20000000000 */
[----:B-1----:R-:W-:Y:S01]  /*0db0*/  LOP3.LUT R3, R92, 0x1f, RZ, 0xc0, !PT ;  /* 0x0000001f5c037812 */ /* 0x002fe200078ec0ff */
[----:B------:R-:W-:Y:S01]  /*0dc0*/  @!UP0 UMOV UR6, 0x400 ;  /* 0x0000040000068882 */ /* 0x000fe20000000000 */
[----:B------:R-:W-:-:S04]  /*0dd0*/  @!UP0 UIADD3 UR4, UPT, UPT, -UR4, 0x100000, URZ ;  /* 0x0010000004048890 */ /* 0x000fc8000fffe1ff */
[----:B------:R-:W-:Y:S02]  /*0de0*/  @!UP0 USHF.L.U32 UR5, UR4, 0xb, URZ ;  /* 0x0000000b04058899 */ /* 0x000fe400080006ff */
[----:B------:R-:W-:Y:S02]  /*0df0*/  @!UP0 USHF.L.U32 UR4, UR4, 0x1, URZ ;  /* 0x0000000104048899 */ /* 0x000fe400080006ff */
[----:B------:R-:W-:Y:S01]  /*0e00*/  @!UP0 ULEA UR6, UR55, UR6, 0x18 ;  /* 0x0000000637068291 */ /* 0x000fe2000f8ec0ff */
[----:B------:R-:W-:Y:S01]  /*0e10*/  VOTEU.ALL UP0, P1 ;  /* 0x0000000000ff7886 */ /* 0x000fe20000800000 */
[----:B------:R-:W-:Y:S02]  /*0e20*/  UISETP.NE.AND UP5, UPT, UR20, URZ, UPT ;  /* 0x000000ff1400728c */ /* 0x000fe4000bfa5270 */
[----:B--2---:R-:W-:Y:S01]  /*0e30*/  UISETP.EQ.U32.AND UP6, UPT, UR7, 0x1, UPT ;  /* 0x000000010700788c */ /* 0x004fe2000bfc2070 */
[----:B------:R-:W1:Y:S07]  /*0e40*/  FENCE.VIEW.ASYNC.S ;  /* 0x00000000000073c6 */ /* 0x000e6e0000000000 */
[----:B-1----:R1:W2:Y:S01]  /*0e50*/  @!UP0 SYNCS.EXCH.64 URZ, [UR6+0x110], UR4 ;  /* 0x0001100406ff85b2 */ /* 0x0022a20008000100 */
[----:B------:R-:W-:Y:S05]  /*0e60*/  BRA.U !UP6, `(.L_x_15) ;  /* 0x000000010e087547 */ /* 0x000fea000b800000 */
[----:B--2---:R-:W-:Y:S01]  /*0e70*/  UCGABAR_ARV ;  /* 0x00000000000079c7 */ /* 0x004fe20008000000 */
[----:B------:R-:W-:Y:S05]  /*0e80*/  BRA `(.L_x_16) ;  /* 0x0000000000047947 */ /* 0x000fea0003800000 */
.L_x_15:
[----:B--2---:R-:W-:Y:S01]  /*0e90*/  NOP ;  /* 0x0000000000007918 */ /* 0x004fe20000000000 */
.L_x_16:
[----:B------:R-:W2:Y:S01]  /*0ea0*/  S2UR UR23, SR_CTAID.X ;  /* 0x00000000001779c3 */ /* 0x000ea20000002500 */
[----:B------:R-:W-:-:S05]  /*0eb0*/  CS2R.32 R87, SR_CgaSize ;  /* 0x0000000000577805 */ /* 0x000fca0000008a00 */
[----:B------:R-:W-:-:S05]  /*0ec0*/  IMAD R87, R87, -0xa0, RZ ;  /* 0xffffff6057577824 */ /* 0x000fca00078e02ff */
[----:B-1----:R-:W-:-:S14]  /*0ed0*/  R2UR UR5, R87 ;  /* 0x00000000570572ca */ /* 0x002fdc00000e0000 */
[----:B------:R-:W1:Y:S01]  /*0ee0*/  LDCU UR5, c[0x0][UR5+0x2b0] ;  /* 0x00005600050577ac */ /* 0x000e620008000800 */
[----:B------:R-:W-:-:S05]  /*0ef0*/  CS2R.32 R87, SR_CgaSize ;  /* 0x0000000000577805 */ /* 0x000fca0000008a00 */
[----:B------:R-:W-:-:S05]  /*0f00*/  IMAD R87, R87, -0xa0, RZ ;  /* 0xffffff6057577824 */ /* 0x000fca00078e02ff */
[----:B------:R-:W-:-:S14]  /*0f10*/  R2UR UR4, R87 ;  /* 0x00000000570472ca */ /* 0x000fdc00000e0000 */
[----:B------:R-:W3:Y:S01]  /*0f20*/  LDCU UR4, c[0x0][UR4+0x2b4] ;  /* 0x00005680040477ac */ /* 0x000ee20008000800 */
[----:B------:R-:W4:Y:S01]  /*0f30*/  S2UR UR27, SR_CTAID.Y ;  /* 0x00000000001b79c3 */ /* 0x000f220000002600 */
[----:B------:R-:W-:-:S05]  /*0f40*/  CS2R.32 R87, SR_CgaSize ;  /* 0x0000000000577805 */ /* 0x000fca0000008a00 */
[----:B------:R-:W-:-:S05]  /*0f50*/  IMAD R87, R87, -0xa0, RZ ;  /* 0xffffff6057577824 */ /* 0x000fca00078e02ff */
[----:B------:R-:W-:-:S14]  /*0f60*/  R2UR UR7, R87 ;  /* 0x00000000570772ca */ /* 0x000fdc00000e0000 */
[----:B------:R-:W3:Y:S01]  /*0f70*/  LDCU UR7, c[0x0][UR7+0x2a0] ;  /* 0x00005400070777ac */ /* 0x000ee20008000800 */
[----:B------:R-:W-:-:S05]  /*0f80*/  CS2R.32 R87, SR_CgaSize ;  /* 0x0000000000577805 */ /* 0x000fca0000008a00 */
[----:B------:R-:W-:-:S05]  /*0f90*/  IMAD R87, R87, -0xa0, RZ ;  /* 0xffffff6057577824 */ /* 0x000fca00078e02ff */
[----:B------:R-:W-:-:S14]  /*0fa0*/  R2UR UR8, R87 ;  /* 0x00000000570872ca */ /* 0x000fdc00000e0000 */
[----:B------:R-:W3:Y:S01]  /*0fb0*/  LDCU UR8, c[0x0][UR8+0x2a4] ;  /* 0x00005480080877ac */ /* 0x000ee20008000800 */
[----:B------:R-:W-:Y:S01]  /*0fc0*/  UISETP.GT.U32.AND UP0, UPT, UR68, 0xffff, UPT ;  /* 0x0000ffff4400788c */ /* 0x000fe2000bf04070 */
[----:B------:R-:W3:Y:S01]  /*0fd0*/  LDCU UR21, c[0x0][0xb24] ;  /* 0x00016480ff1577ac */ /* 0x000ee20008000800 */
[----:B------:R-:W3:Y:S01]  /*0fe0*/  LDCU UR42, c[0x0][0xb24] ;  /* 0x00016480ff2a77ac */ /* 0x000ee20008000800 */
[----:B--2---:R-:W-:Y:S01]  /*0ff0*/  I2FP.F32.U32 R2, UR23 ;  /* 0x0000001700027c45 */ /* 0x004fe20008201000 */
[----:B------:R-:W2:Y:S04]  /*1000*/  LDCU UR25, c[0x0][0xb30] ;  /* 0x00016600ff1977ac */ /* 0x000ea80008000800 */
[----:B-1----:R-:W-:Y:S01]  /*1010*/  FMUL R2, R2, UR5 ;  /* 0x0000000502027c20 */ /* 0x002fe20008400000 */
[----:B------:R-:W-:Y:S01]  /*1020*/  USEL UR5, UR68, 0xffff, !UP0 ;  /* 0x0000ffff44057887 */ /* 0x000fe2000c000000 */
[----:B----4-:R-:W-:Y:S01]  /*1030*/  I2FP.F32.U32 R0, UR27 ;  /* 0x0000001b00007c45 */ /* 0x010fe20008201000 */
[----:B------:R-:W-:-:S03]  /*1040*/  USHF.L.U32 UR30, UR55, 0x8, URZ ;  /* 0x00000008371e7899 */ /* 0x000fc600080006ff */
[----:B------:R-:W1:Y:S01]  /*1050*/  F2I.U32.TRUNC.NTZ R2, R2 ;  /* 0x0000000200027305 */ /* 0x000e62000020f000 */
[----:B------:R-:W-:Y:S01]  /*1060*/  ULOP3.LUT UR29, UR5, 0xffff, URZ, 0xc0, !UPT ;  /* 0x0000ffff051d7892 */ /* 0x000fe2000f8ec0ff */
[----:B---3--:R-:W-:-:S06]  /*1070*/  FMUL R0, R0, UR4 ;  /* 0x0000000400007c20 */ /* 0x008fcc0008400000 */
[----:B------:R-:W3:Y:S01]  /*1080*/  F2I.U32.TRUNC.NTZ R0, R0 ;  /* 0x0000000000007305 */ /* 0x000ee2000020f000 */
[----:B-1----:R-:W-:Y:S02]  /*1090*/  R2UR UR4, R2 ;  /* 0x00000000020472ca */ /* 0x002fe400000e0000 */
[----:B------:R-:W-:Y:S02]  /*10a0*/  PRMT R2, RZ, 0x7610, R2 ;  /* 0x00007610ff027816 */ /* 0x000fe40000000002 */
[----:B---3--:R-:W-:Y:S02]  /*10b0*/  R2UR UR6, R0 ;  /* 0x00000000000672ca */ /* 0x008fe400000e0000 */
[----:B------:R-:W-:-:S07]  /*10c0*/  PRMT R0, RZ, 0x7610, R0 ;  /* 0x00007610ff007816 */ /* 0x000fce0000000000 */
[----:B------:R-:W-:-:S04]  /*10d0*/  UIADD3 UR5, UPT, UPT, -UR4, URZ, URZ ;  /* 0x000000ff04057290 */ /* 0x000fc8000fffe1ff */
[----:B------:R-:W-:Y:S02]  /*10e0*/  UIMAD UR5, UR7, UR5, UR23 ;  /* 0x00000005070572a4 */ /* 0x000fe4000f8e0217 */
[----:B------:R-:W-:-:S04]  /*10f0*/  UIADD3 UR4, UPT, UPT, -UR6, URZ, URZ ;  /* 0x000000ff06047290 */ /* 0x000fc8000fffe1ff */
[----:B------:R-:W-:Y:S01]  /*1100*/  IMAD.U32 R87, RZ, RZ, UR5 ;  /* 0x00000005ff577e24 */ /* 0x000fe2000f8e00ff */
[----:B------:R-:W-:-:S06]  /*1110*/  UIMAD UR4, UR8, UR4, UR27 ;  /* 0x00000004080472a4 */ /* 0x000fcc000f8e021b */
[----:B------:R-:W-:Y:S01]  /*1120*/  IMAD.U32 R86, RZ, RZ, UR4 ;  /* 0x00000004ff567e24 */ /* 0x000fe2000f8e00ff */
[----:B--2---:R-:W-:Y:S06]  /*1130*/  BRA.U UP5, `(.L_x_17) ;  /* 0x00000001056c7547 */ /* 0x004fec000b800000 */
[----:B------:R-:W-:Y:S02]  /*1140*/  R2UR UR4, R86 ;  /* 0x00000000560472ca */ /* 0x000fe400000e0000 */
[----:B------:R-:W-:-:S11]  /*1150*/  R2UR UR10, R87 ;  /* 0x00000000570a72ca */ /* 0x000fd600000e0000 */
[----:B------:R-:W-:Y:S02]  /*1160*/  UISETP.NE.AND UP0, UPT, UR4, URZ, UPT ;  /* 0x000000ff0400728c */ /* 0x000fe4000bf05270 */
[----:B------:R-:W-:Y:S02]  /*1170*/  ULOP3.LUT UR4, UR10, 0x2, URZ, 0x3c, !UPT ;  /* 0x000000020a047892 */ /* 0x000fe4000f8e3cff */
[----:B------:R-:W-:Y:S02]  /*1180*/  UISETP.GT.U32.AND UP2, UPT, UR10, 0x1, UP0 ;  /* 0x000000010a00788c */ /* 0x000fe40008744070 */
[----:B------:R-:W-:Y:S02]  /*1190*/  ULOP3.LUT UR5, UR10, 0x4, URZ, 0x3c, !UPT ;  /* 0x000000040a057892 */ /* 0x000fe4000f8e3cff */
[----:B------:R-:W-:Y:S02]  /*11a0*/  USEL UR8, URZ, 0x1, UP2 ;  /* 0x00000001ff087887 */ /* 0x000fe40009000000 */
[----:B------:R-:W-:-:S02]  /*11b0*/  USEL UR7, URZ, 0x2, UP2 ;  /* 0x00000002ff077887 */ /* 0x000fc40009000000 */
[----:B------:R-:W-:Y:S02]  /*11c0*/  UISETP.GT.U32.AND UP2, UPT, UR4, 0x1, UP0 ;  /* 0x000000010400788c */ /* 0x000fe40008744070 */
[----:B------:R-:W-:Y:S02]  /*11d0*/  ULOP3.LUT UR4, UR10, 0x6, URZ, 0x3c, !UPT ;  /* 0x000000060a047892 */ /* 0x000fe4000f8e3cff */
[----:B------:R-:W-:Y:S02]  /*11e0*/  USEL UR6, URZ, 0x4, UP2 ;  /* 0x00000004ff067887 */ /* 0x000fe40009000000 */
[----:B------:R-:W-:Y:S02]  /*11f0*/  USEL UR9, URZ, 0x8, UP2 ;  /* 0x00000008ff097887 */ /* 0x000fe40009000000 */
[----:B------:R-:W-:Y:S02]  /*1200*/  UISETP.GT.U32.AND UP2, UPT, UR5, 0x1, UP0 ;  /* 0x000000010500788c */ /* 0x000fe40008744070 */
[----:B------:R-:W-:-:S02]  /*1210*/  UISETP.GT.U32.AND UP0, UPT, UR4, 0x1, UP0 ;  /* 0x000000010400788c */ /* 0x000fc40008704070 */
[----:B------:R-:W-:Y:S02]  /*1220*/  USEL UR4, URZ, 0x10, UP2 ;  /* 0x00000010ff047887 */ /* 0x000fe40009000000 */
[----:B------:R-:W-:Y:S02]  /*1230*/  UIADD3 UR5, UPT, UPT, UR6, UR7, UR8 ;  /* 0x0000000706057290 */ /* 0x000fe4000fffe008 */
[----:B------:R-:W-:Y:S02]  /*1240*/  USEL UR7, URZ, 0x40, UP0 ;  /* 0x00000040ff077887 */ /* 0x000fe40008000000 */
[----:B------:R-:W-:Y:S02]  /*1250*/  USEL UR8, URZ, 0x20, UP2 ;  /* 0x00000020ff087887 */ /* 0x000fe40009000000 */
[----:B------:R-:W-:Y:S02]  /*1260*/  UIADD3 UR5, UPT, UPT, UR4, UR5, UR9 ;  /* 0x0000000504057290 */ /* 0x000fe4000fffe009 */
[----:B------:R-:W-:-:S02]  /*1270*/  ULOP3.LUT UR4, UR10, 0xfffffffe, URZ, 0xc0, !UPT ;  /* 0xfffffffe0a047892 */ /* 0x000fc4000f8ec0ff */
[----:B------:R-:W-:Y:S02]  /*1280*/  USEL UR6, URZ, 0x80, UP0 ;  /* 0x00000080ff067887 */ /* 0x000fe40008000000 */
[----:B------:R-:W-:-:S03]  /*1290*/  UIADD3 UR5, UPT, UPT, UR7, UR5, UR8 ;  /* 0x0000000507057290 */ /* 0x000fc6000fffe008 */
[----:B------:R-:W-:Y:S01]  /*12a0*/  UMOV UR7, 0x3 ;  /* 0x0000000300077882 */ /* 0x000fe20000000000 */
[----:B------:R-:W-:Y:S02]  /*12b0*/  UIADD3 UR5, UPT, UPT, UR5, UR6, URZ ;  /* 0x0000000605057290 */ /* 0x000fe4000fffe0ff */
[----:B------:R-:W-:-:S04]  /*12c0*/  USHF.L.U32 UR4, UR7, UR4, URZ ;  /* 0x0000000407047299 */ /* 0x000fc800080006ff */
[----:B------:R-:W-:Y:S02]  /*12d0*/  IMAD.U32 R2, RZ, RZ, UR5 ;  /* 0x00000005ff027e24 */ /* 0x000fe4000f8e00ff */
[----:B------:R-:W-:-:S07]  /*12e0*/  IMAD.U32 R0, RZ, RZ, UR4 ;  /* 0x00000004ff007e24 */ /* 0x000fce000f8e00ff */
.L_x_17:
[----:B------:R-:W1:Y:S01]  /*12f0*/  S2UR UR36, SR_CTAID.Z ;  /* 0x00000000002479c3 */ /* 0x000e620000002700 */
[----:B------:R-:W-:Y:S01]  /*1300*/  UISETP.GE.AND UP0, UPT, UR21, 0x1, UPT ;  /* 0x000000011500788c */ /* 0x000fe2000bf06270 */
[----:B------:R-:W-:Y:S01]  /*1310*/  UMOV UR28, 0x55 ;  /* 0x00000055001c7882 */ /* 0x000fe20000000000 */
[----:B------:R-:W-:-:S07]  /*1320*/  UMOV UR26, UR23 ;  /* 0x00000017001a7c82 */ /* 0x000fce0008000000 */
[----:B------:R-:W-:Y:S05]  /*1330*/  BRA.U !UP0, `(.L_x_18) ;  /* 0x0000000108d47547 */ /* 0x000fea000b800000 */
[----:B------:R-:W2:Y:S01]  /*1340*/  LDCU.128 UR16, c[0x0][0xb10] ;  /* 0x00016200ff1077ac */ /* 0x000ea20008000c00 */
[----:B------:R-:W3:Y:S01]  /*1350*/  LDCU UR6, c[0x0][0x370] ;  /* 0x00006e00ff0677ac */ /* 0x000ee20008000800 */
[----:B------:R-:W4:Y:S01]  /*1360*/  LDCU UR7, c[0x0][0x374] ;  /* 0x00006e80ff0777ac */ /* 0x000f220008000800 */
[----:B------:R-:W1:Y:S01]  /*1370*/  LDCU UR22, c[0x0][0xb0c] ;  /* 0x00016180ff1677ac */ /* 0x000e620008000800 */
[----:B------:R-:W1:Y:S01]  /*1380*/  LDCU UR24, c[0x0][0xb20] ;  /* 0x00016400ff1877ac */ /* 0x000e620008000800 */
[----:B------:R-:W1:Y:S01]  /*1390*/  LDCU.64 UR8, c[0x0][0xb28] ;  /* 0x00016500ff0877ac */ /* 0x000e620008000a00 */
[----:B--2---:R-:W-:Y:S02]  /*13a0*/  UISETP.NE.AND UP3, UPT, UR18, 0x1, UPT ;  /* 0x000000011200788c */ /* 0x004fe4000bf65270 */
[----:B----4-:R-:W-:Y:S02]  /*13b0*/  UIMAD.WIDE.U32 UR10, UR7, UR19, URZ ;  /* 0x00000013070a72a5 */ /* 0x010fe4000f8e00ff */
[----:B---3--:R-:W-:-:S02]  /*13c0*/  UIMAD.WIDE.U32 UR12, UR6, UR16, URZ ;  /* 0x00000010060c72a5 */ /* 0x008fc4000f8e00ff */
[----:B-1----:R-:W-:Y:S02]  /*13d0*/  UISETP.NE.AND UP0, UPT, UR22, 0x1, UPT ;  /* 0x000000011600788c */ /* 0x002fe4000bf05270 */
[----:B------:R-:W-:Y:S01]  /*13e0*/  UIMAD.WIDE.U32 UR4, UR23, UR16, URZ ;  /* 0x00000010170472a5 */ /* 0x000fe2000f8e00ff */
[----:B------:R-:W-:Y:S02]  /*13f0*/  UMOV UR10, UR11 ;  /* 0x0000000b000a7c82 */ /* 0x000fe40008000000 */
[----:B------:R-:W-:Y:S01]  /*1400*/  UMOV UR12, UR13 ;  /* 0x0000000d000c7c82 */ /* 0x000fe20008000000 */
[----:B------:R-:W-:Y:S02]  /*1410*/  @UP3 USHF.R.U32.HI UR7, URZ, UR24, UR10 ;  /* 0x00000018ff073299 */ /* 0x000fe4000801160a */
[----:B------:R-:W-:Y:S01]  /*1420*/  UISETP.NE.AND UP2, UPT, UR21, 0x1, UPT ;  /* 0x000000011500788c */ /* 0x000fe2000bf45270 */
[----:B------:R-:W-:Y:S02]  /*1430*/  UMOV UR4, UR5 ;  /* 0x0000000500047c82 */ /* 0x000fe40008000000 */
[----:B------:R-:W-:-:S02]  /*1440*/  @UP0 USHF.R.U32.HI UR6, URZ, UR17, UR12 ;  /* 0x00000011ff060299 */ /* 0x000fc4000801160c */
[----:B------:R-:W-:Y:S02]  /*1450*/  USHF.R.U32.HI UR4, URZ, UR17, UR4 ;  /* 0x00000011ff047299 */ /* 0x000fe40008011604 */
[----:B------:R-:W-:Y:S02]  /*1460*/  UIMAD.WIDE.U32 UR12, UR27, UR19, URZ ;  /* 0x000000131b0c72a5 */ /* 0x000fe4000f8e00ff */
[----:B------:R-:W-:Y:S02]  /*1470*/  UIMAD.WIDE.U32 UR10, UR7, UR8, URZ ;  /* 0x00000008070a72a5 */ /* 0x000fe4000f8e00ff */
[----:B------:R-:W-:Y:S02]  /*1480*/  UIMAD.WIDE.U32 UR14, UR6, UR8, URZ ;  /* 0x00000008060e72a5 */ /* 0x000fe4000f8e00ff */
[----:B------:R-:W-:-:S03]  /*1490*/  USEL UR5, UR23, UR4, !UP0 ;  /* 0x0000000417057287 */ /* 0x000fc6000c000000 */
[----:B------:R-:W-:Y:S01]  /*14a0*/  UMOV UR4, UR13 ;  /* 0x0000000d00047c82 */ /* 0x000fe20008000000 */
[----:B------:R-:W-:Y:S01]  /*14b0*/  UMOV UR10, UR11 ;  /* 0x0000000b000a7c82 */ /* 0x000fe20008000000 */
[----:B------:R-:W-:Y:S02]  /*14c0*/  USHF.R.U32.HI UR4, URZ, UR24, UR4 ;  /* 0x00000018ff047299 */ /* 0x000fe40008011604 */
[----:B------:R-:W-:Y:S01]  /*14d0*/  @UP2 USHF.R.U32.HI UR7, URZ, UR9, UR10 ;  /* 0x00000009ff072299 */ /* 0x000fe2000801160a */
[----:B------:R-:W-:Y:S01]  /*14e0*/  UMOV UR14, UR15 ;  /* 0x0000000f000e7c82 */ /* 0x000fe20008000000 */
[----:B------:R-:W-:Y:S02]  /*14f0*/  USEL UR4, UR27, UR4, !UP3 ;  /* 0x000000041b047287 */ /* 0x000fe4000d800000 */
[----:B------:R-:W-:Y:S02]  /*1500*/  @UP2 USHF.R.U32.HI UR6, URZ, UR9, UR14 ;  /* 0x00000009ff062299 */ /* 0x000fe4000801160e */
[----:B------:R-:W-:-:S02]  /*1510*/  UIMAD UR7, UR7, UR21, URZ ;  /* 0x00000015070772a4 */ /* 0x000fc4000f8e02ff */
[----:B------:R-:W-:Y:S02]  /*1520*/  UIMAD UR12, UR6, UR21, URZ ;  /* 0x00000015060c72a4 */ /* 0x000fe4000f8e02ff */
[----:B------:R-:W-:Y:S02]  /*1530*/  UISETP.GE.AND UP0, UPT, UR4, UR7, UPT ;  /* 0x000000070400728c */ /* 0x000fe4000bf06270 */
[----:B------:R-:W-:Y:S02]  /*1540*/  UIMAD.WIDE.U32 UR10, UR4, UR8, URZ ;  /* 0x00000008040a72a5 */ /* 0x000fe4000f8e00ff */
[----:B------:R-:W-:Y:S02]  /*1550*/  UISETP.GE.OR UP0, UPT, UR5, UR12, UP0 ;  /* 0x0000000c0500728c */ /* 0x000fe40008706670 */
[----:B------:R-:W-:Y:S02]  /*1560*/  UIMAD.WIDE.U32 UR12, UR5, UR8, URZ ;  /* 0x00000008050c72a5 */ /* 0x000fe4000f8e00ff */
[----:B------:R-:W-:Y:S01]  /*1570*/  UIADD3 UR10, UPT, UPT, -UR4, URZ, URZ ;  /* 0x000000ff040a7290 */ /* 0x000fe2000fffe1ff */
[----:B------:R-:W-:Y:S01]  /*1580*/  UMOV UR8, UR11 ;  /* 0x0000000b00087c82 */ /* 0x000fe20008000000 */
[----:B------:R-:W-:-:S02]  /*1590*/  UIADD3 UR26, UPT, UPT, -UR5, URZ, URZ ;  /* 0x000000ff051a7290 */ /* 0x000fc4000fffe1ff */
[----:B------:R-:W-:-:S03]  /*15a0*/  USHF.R.U32.HI UR8, URZ, UR9, UR8 ;  /* 0x00000009ff087299 */ /* 0x000fc60008011608 */
[----:B------:R-:W-:Y:S01]  /*15b0*/  @!UP0 UMOV UR7, UR13 ;  /* 0x0000000d00078c82 */ /* 0x000fe20008000000 */
[----:B------:R-:W-:Y:S02]  /*15c0*/  UIMAD UR27, UR18, UR10, UR27 ;  /* 0x0000000a121b72a4 */ /* 0x000fe4000f8e021b */
[----:B------:R-:W-:Y:S02]  /*15d0*/  USEL UR8, UR4, UR8, !UP2 ;  /* 0x0000000804087287 */ /* 0x000fe4000d000000 */
[----:B------:R-:W-:Y:S02]  /*15e0*/  @!UP0 USHF.R.U32.HI UR7, URZ, UR9, UR7 ;  /* 0x00000009ff078299 */ /* 0x000fe40008011607 */
[----:B------:R-:W-:Y:S02]  /*15f0*/  UIADD3 UR9, UPT, UPT, -UR8, URZ, URZ ;  /* 0x000000ff08097290 */ /* 0x000fe4000fffe1ff */
[----:B------:R-:W-:Y:S02]  /*1600*/  @!UP0 USEL UR7, UR5, UR7, !UP2 ;  /* 0x0000000705078287 */ /* 0x000fe4000d000000 */
[----:B------:R-:W-:-:S02]  /*1610*/  UIMAD UR9, UR21, UR9, UR4 ;  /* 0x00000009150972a4 */ /* 0x000fc4000f8e0204 */
[----:B------:R-:W-:Y:S02]  /*1620*/  @!UP0 UIADD3 UR8, UPT, UPT, UR8, -UR7, URZ ;  /* 0x8000000708088290 */ /* 0x000fe4000fffe0ff */
[----:B------:R-:W-:Y:S02]  /*1630*/  @!UP0 UIMAD UR6, UR9, UR6, UR7 ;  /* 0x00000006090682a4 */ /* 0x000fe4000f8e0207 */
[----:B------:R-:W-:Y:S02]  /*1640*/  @!UP0 UIMAD UR4, UR8, UR21, UR5 ;  /* 0x00000015080482a4 */ /* 0x000fe4000f8e0205 */
[----:B------:R-:W-:Y:S02]  /*1650*/  UIMAD UR26, UR22, UR26, UR23 ;  /* 0x0000001a161a72a4 */ /* 0x000fe4000f8e0217 */
[----:B------:R-:W-:Y:S01]  /*1660*/  UIMAD UR27, UR4, UR18, UR27 ;  /* 0x00000012041b72a4 */ /* 0x000fe2000f8e021b */
[----:B------:R-:W-:Y:S02]  /*1670*/  @!UP0 UMOV UR5, UR6 ;  /* 0x0000000600058c82 */ /* 0x000fe40008000000 */
[----:B------:R-:W-:-:S12]  /*1680*/  UIMAD UR26, UR5, UR22, UR26 ;  /* 0x00000016051a72a4 */ /* 0x000fd8000f8e021a */
.L_x_18:
[----:B------:R-:W-:Y:S02]  /*1690*/  UISETP.NE.AND UP2, UPT, UR25, 0x1, UPT ;  /* 0x000000011900788c */ /* 0x000fe4000bf45270 */
[----:B------:R-:W-:Y:S02]  /*16a0*/  UISETP.NE.AND UP0, UPT, UR20, 0x2, UPT ;  /* 0x000000021400788c */ /* 0x000fe4000bf05270 */
[----:B------:R-:W-:Y:S02]  /*16b0*/  ULOP3.LUT UR30, UR30, 0x600, URZ, 0xc0, !UPT ;  /* 0x000006001e1e7892 */ /* 0x000fe4000f8ec0ff */
[----:B------:R-:W-:-:S03]  /*16c0*/  USHF.L.U32 UR29, UR28, UR29, URZ ;  /* 0x0000001d1c1d7299 */ /* 0x000fc600080006ff */
[----:B------:R-:W-:Y:S09]  /*16d0*/  BRA.U UP2, `(.L_x_19) ;  /* 0x0000000102407547 */ /* 0x000ff2000b800000 */
[----:B------:R-:W2:Y:S01]  /*16e0*/  LDCU.128 UR8, c[0x0][0xb10] ;  /* 0x00016200ff0877ac */ /* 0x000ea20008000c00 */
[----:B------:R-:W3:Y:S01]  /*16f0*/  LDCU UR12, c[0x0][0xb0c] ;  /* 0x00016180ff0c77ac */ /* 0x000ee20008000800 */
[----:B------:R-:W4:Y:S01]  /*1700*/  LDCU UR13, c[0x0][0xb20] ;  /* 0x00016400ff0d77ac */ /* 0x000f220008000800 */
[----:B--2---:R-:W-:Y:S02]  /*1710*/  UIMAD.WIDE.U32 UR4, UR26, UR8, URZ ;  /* 0x000000081a0472a5 */ /* 0x004fe4000f8e00ff */
[----:B------:R-:W-:Y:S02]  /*1720*/  UIMAD.WIDE.U32 UR6, UR27, UR11, URZ ;  /* 0x0000000b1b0672a5 */ /* 0x000fe4000f8e00ff */
[----:B---3--:R-:W-:Y:S02]  /*1730*/  UISETP.NE.AND UP2, UPT, UR12, 0x1, UPT ;  /* 0x000000010c00788c */ /* 0x008fe4000bf45270 */
[----:B------:R-:W-:-:S03]  /*1740*/  USHF.R.U32.HI UR5, URZ, UR9, UR5 ;  /* 0x00000009ff057299 */ /* 0x000fc60008011605 */
[----:B------:R-:W-:Y:S01]  /*1750*/  UMOV UR4, UR7 ;  /* 0x0000000700047c82 */ /* 0x000fe20008000000 */
[----:B------:R-:W-:Y:S02]  /*1760*/  USEL UR5, UR26, UR5, !UP2 ;  /* 0x000000051a057287 */ /* 0x000fe4000d000000 */
[----:B------:R-:W-:Y:S02]  /*1770*/  UISETP.NE.AND UP2, UPT, UR10, 0x1, UPT ;  /* 0x000000010a00788c */ /* 0x000fe4000bf45270 */
[----:B----4-:R-:W-:-:S04]  /*1780*/  USHF.R.U32.HI UR4, URZ, UR13, UR4 ;  /* 0x0000000dff047299 */ /* 0x010fc80008011604 */
[----:B------:R-:W-:-:S04]  /*1790*/  USEL UR4, UR27, UR4, !UP2 ;  /* 0x000000041b047287 */ /* 0x000fc8000d000000 */
[----:B------:R-:W-:Y:S02]  /*17a0*/  UIADD3 UR6, UPT, UPT, -UR4, UR5, URZ ;  /* 0x0000000504067290 */ /* 0x000fe4000fffe1ff */
[----:B------:R-:W-:Y:S02]  /*17b0*/  UIADD3 UR4, UPT, UPT, UR4, -UR5, URZ ;  /* 0x8000000504047290 */ /* 0x000fe4000fffe0ff */
[----:B------:R-:W-:Y:S02]  /*17c0*/  UIMAD UR27, UR6, UR10, UR27 ;  /* 0x0000000a061b72a4 */ /* 0x000fe4000f8e021b */
[----:B------:R-:W-:-:S12]  /*17d0*/  UIMAD UR26, UR4, UR12, UR26 ;  /* 0x0000000c041a72a4 */ /* 0x000fd8000f8e021a */
.L_x_19:
[----:B------:R-:W-:Y:S05]  /*17e0*/  BRA.U !UP6, `(.L_x_20) ;  /* 0x000000010e0c7547 */ /* 0x000fea000b800000 */
[----:B------:R-:W-:Y:S01]  /*17f0*/  UCGABAR_WAIT ;  /* 0x0000000000007dc7 */ /* 0x000fe20008000000 */
[----:B------:R-:W-:Y:S01]  /*1800*/  CCTL.IVALL ;  /* 0x00000000ff00798f */ /* 0x000fe20002000000 */
[----:B------:R-:W-:Y:S05]  /*1810*/  BRA `(.L_x_21) ;  /* 0x0000000000047947 */ /* 0x000fea0003800000 */
.L_x_20:
[----:B------:R-:W-:Y:S06]  /*1820*/  BAR.SYNC.DEFER_BLOCKING 0x0 ;  /* 0x0000000000007b1d */ /* 0x000fec0000010000 */
.L_x_21:
[----:B------:R-:W-:Y:S05]  /*1830*/  BRA.U UP0, `(.L_x_22) ;  /* 0x0000001500847547 */ /* 0x000fea000b800000 */
[----:B------:R-:W2:Y:S01]  /*1840*/  LDCU UR6, c[0x0][0x38c] ;  /* 0x00007180ff0677ac */ /* 0x000ea20008000800 */
[----:B------:R-:W-:Y:S01]  /*1850*/  PLOP3.LUT P1, PT, PT, PT, UP4, 0x80, 0x8 ;  /* 0x000000000008781c */ /* 0x000fe20003f2f048 */
[----:B------:R-:W-:Y:S01]  /*1860*/  IMAD.MOV.U32 R12, RZ, RZ, 0x1 ;  /* 0x00000001ff0c7424 */ /* 0x000fe200078e00ff */
[----:B------:R-:W-:Y:S01]  /*1870*/  ISETP.NE.AND P2, PT, R3, RZ, P3 ;  /* 0x000000ff0300720c */ /* 0x000fe20001f45270 */
[----:B------:R-:W-:Y:S01]  /*1880*/  UISETP.NE.AND UP1, UPT, UR20, URZ, UPT ;  /* 0x000000ff1400728c */ /* 0x000fe2000bf25270 */
[----:B------:R-:W-:Y:S02]  /*1890*/  PLOP3.LUT P1, PT, P1, PT, PT, 0x8, 0x80 ;  /* 0x000000000080781c */ /* 0x000fe40000f2e170 */
[----:B------:R-:W-:Y:S01]  /*18a0*/  CS2R R10, SRZ ;  /* 0x00000000000a7805 */ /* 0x000fe2000001ff00 */
[----:B------:R-:W-:Y:S01]  /*18b0*/  IMAD.MOV.U32 R9, RZ, RZ, RZ ;  /* 0x000000ffff097224 */ /* 0x000fe200078e00ff */
[----:B------:R-:W3:Y:S01]  /*18c0*/  LDCU UR47, c[0x0][0x370] ;  /* 0x00006e00ff2f77ac */ /* 0x000ee20008000800 */
[----:B------:R-:W-:Y:S01]  /*18d0*/  IMAD.MOV.U32 R8, RZ, RZ, 0x1 ;  /* 0x00000001ff087424 */ /* 0x000fe200078e00ff */
[----:B------:R-:W-:Y:S01]  /*18e0*/  USEL UR31, UR43, 0x2, UP1 ;  /* 0x000000022b1f7887 */ /* 0x000fe20008800000 */
[----:B------:R-:W4:Y:S01]  /*18f0*/  LDCU.64 UR40, c[0x0][0x348] ;  /* 0x00006900ff2877ac */ /* 0x000f220008000a00 */
[----:B--2---:R-:W-:-:S02]  /*1900*/  UIADD3 UR5, UPT, UPT, UR6, 0x7f, URZ ;  /* 0x0000007f06057890 */ /* 0x004fc4000fffe0ff */
[----:B------:R-:W-:Y:S02]  /*1910*/  USHF.L.U32 UR54, UR23, 0x7, URZ ;  /* 0x0000000717367899 */ /* 0x000fe400080006ff */
[----:B------:R-:W-:Y:S02]  /*1920*/  USHF.R.S32.HI UR4, URZ, 0x1f, UR5 ;  /* 0x0000001fff047899 */ /* 0x000fe40008011405 */
[----:B------:R-:W-:Y:S02]  /*1930*/  UIADD3 UR53, UPT, UPT, UR6, 0xfe, URZ ;  /* 0x000000fe06357890 */ /* 0x000fe4000fffe0ff */
[----:B------:R-:W-:Y:S02]  /*1940*/  ULEA.HI UR4, UR4, UR5, URZ, 0x7 ;  /* 0x0000000504047291 */ /* 0x000fe4000f8f38ff */
[----:B------:R-:W-:Y:S02]  /*1950*/  USHF.L.U32 UR5, UR23, 0x5, URZ ;  /* 0x0000000517057899 */ /* 0x000fe400080006ff */
[----:B------:R-:W-:-:S02]  /*1960*/  USHF.R.S32.HI UR49, URZ, 0x7, UR4 ;  /* 0x00000007ff317899 */ /* 0x000fc40008011404 */
[----:B------:R-:W-:Y:S02]  /*1970*/  UIADD3 UR4, UPT, UPT, UR6, -0x1, URZ ;  /* 0xffffffff06047890 */ /* 0x000fe4000fffe0ff */
[----:B------:R-:W-:Y:S02]  /*1980*/  UISETP.LT.U32.AND UP0, UPT, UR49, 0x5, UPT ;  /* 0x000000053100788c */ /* 0x000fe4000bf01070 */
[----:B------:R-:W-:Y:S02]  /*1990*/  UISETP.GE.U32.AND UP2, UPT, UR4, -0xff, UPT ;  /* 0xffffff010400788c */ /* 0x000fe4000bf46070 */
[----:B------:R-:W-:Y:S02]  /*19a0*/  USEL UR48, UR49, 0x5, UP0 ;  /* 0x0000000531307887 */ /* 0x000fe40008000000 */
[----:B------:R-:W-:Y:S02]  /*19b0*/  ULOP3.LUT UR5, UR5, 0x20, URZ, 0xc0, !UPT ;  /* 0x0000002005057892 */ /* 0x000fe4000f8ec0ff */
[----:B------:R-:W-:Y:S01]  /*19c0*/  UIADD3 UR4, UPT, UPT, UR48, -0x1, URZ ;  /* 0xffffffff30047890 */ /* 0x000fe2000fffe0ff */
[----:B------:R-:W2:Y:S04]  /*19d0*/  LDCU UR46, c[0x0][0x374] ;  /* 0x00006e80ff2e77ac */ /* 0x000ea80008000800 */
[----:B------:R-:W-:-:S02]  /*19e0*/  @UP2 UIADD3 UR4, UPT, UPT, UR48, URZ, URZ ;  /* 0x000000ff30042290 */ /* 0x000fc4000fffe0ff */
[----:B------:R-:W-:Y:S02]  /*19f0*/  ULEA.HI UR51, UR30, UR5, URZ, 0x1a ;  /* 0x000000051e337291 */ /* 0x000fe4000f8fd0ff */
[----:B------:R-:W-:Y:S02]  /*1a00*/  UIADD3 UR52, UPT, UPT, UR49, -UR48, URZ ;  /* 0x8000003031347290 */ /* 0x000fe4000fffe0ff */
[----:B------:R-:W-:Y:S02]  /*1a10*/  UIADD3 UR43, UPT, UPT, UR4, 0x1, URZ ;  /* 0x00000001042b7890 */ /* 0x000fe4000fffe0ff */
[----:B------:R-:W-:Y:S01]  /*1a20*/  UIADD3 UR50, UPT, UPT, -UR4, URZ, URZ ;  /* 0x000000ff04327290 */ /* 0x000fe2000fffe1ff */
[----:B---34-:R-:W-:-:S11]  /*1a30*/  UMOV UR15, URZ ;  /* 0x000000ff000f7c82 */ /* 0x018fd60008000000 */
.L_x_44:
[----:B------:R-:W-:Y:S01]  /*1a40*/  UISETP.NE.AND UP0, UPT, UR55, URZ, UPT ;  /* 0x000000ff3700728c */ /* 0x000fe2000bf05270 */
[----:B------:R-:W3:Y:S08]  /*1a50*/  S2UR UR55, SR_CgaCtaId ;  /* 0x00000000003779c3 */ /* 0x000ef00000008800 */
[----:B-1----:R-:W-:Y:S05]  /*1a60*/  BRA.U UP0, `(.L_x_23) ;  /* 0x0000000100347547 */ /* 0x002fea000b800000 */
[----:B------:R-:W4:Y:S01]  /*1a70*/  S2R R0, SR_CgaCtaId ;  /* 0x0000000000007919 */ /* 0x000f220000008800 */
[----:B------:R-:W-:Y:S02]  /*1a80*/  MOV R3, 0x400 ;  /* 0x0000040000037802 */ /* 0x000fe40000000f00 */
[----:B------:R-:W-:Y:S02]  /*1a90*/  SHF.L.U32 R2, R8, 0x1f, RZ ;  /* 0x0000001f08027819 */ /* 0x000fe400000006ff */
[----:B----4-:R-:W-:-:S05]  /*1aa0*/  LEA R0, R0, R3, 0x18 ;  /* 0x0000000300007211 */ /* 0x010fca00078ec0ff */
[----:B------:R-:W-:-:S04]  /*1ab0*/  IMAD R3, R9, 0x8, R0 ;  /* 0x0000000809037824 */ /* 0x000fc800078e0200 */
[----:B------:R-:W4:Y:S02]  /*1ac0*/  SYNCS.PHASECHK.TRANS64.TRYWAIT P0, [R3+URZ+0x100], R2 ;  /* 0x00010002030075a7 */ /* 0x000f2400080011ff */
[----:B----4-:R-:W-:Y:S05]  /*1ad0*/  @!P0 BRA `(.L_x_24) ;  /* 0x0000006c00408947 */ /* 0x010fea0003800000 */
.L_x_136:
[----:B------:R-:W-:Y:S01]  /*1ae0*/  VIADD R9, R9, 0x1 ;  /* 0x0000000109097836 */ /* 0x000fe20000000000 */
[----:B------:R4:W-:Y:S04]  /*1af0*/  SYNCS.ARRIVE.TRANS64.A1T0 RZ, [R3+URZ+0xf0], RZ ;  /* 0x0000f0ff03ff79a7 */ /* 0x0009e800081000ff */
[----:B------:R-:W-:-:S04]  /*1b00*/  ISETP.NE.AND P0, PT, R9, 0x2, PT ;  /* 0x000000020900780c */ /* 0x000fc80003f05270 */
[----:B------:R-:W-:Y:S02]  /*1b10*/  SEL R9, R9, RZ, P0 ;  /* 0x000000ff09097207 */ /* 0x000fe40000000000 */
[----:B----4-:R-:W-:-:S04]  /*1b20*/  SEL R3, RZ, 0x1, P0 ;  /* 0x00000001ff037807 */ /* 0x010fc80000000000 */
[----:B------:R-:W-:-:S07]  /*1b30*/  LOP3.LUT R8, R8, R3, RZ, 0x3c, !PT ;  /* 0x0000000308087212 */ /* 0x000fce00078e3cff */
.L_x_23:
[----:B------:R-:W-:Y:S01]  /*1b40*/  UMOV UR14, 0x400 ;  /* 0x00000400000e7882 */ /* 0x000fe20000000000 */
[----:B------:R-:W-:Y:S01]  /*1b50*/  SHF.L.U32 R0, R12, 0x1f, RZ ;  /* 0x0000001f0c007819 */ /* 0x000fe200000006ff */
[----:B---3--:R-:W-:Y:S02]  /*1b60*/  ULEA UR14, UR55, UR14, 0x18 ;  /* 0x0000000e370e7291 */ /* 0x008fe4000f8ec0ff */
[----:B------:R-:W-:Y:S02]  /*1b70*/  UISETP.GE.U32.AND UP0, UPT, UR53, 0xff, UPT ;  /* 0x000000ff3500788c */ /* 0x000fe4000bf06070 */
[----:B------:R-:W-:Y:S02]  /*1b80*/  ULEA UR4, UR15, UR14, 0x3 ;  /* 0x0000000e0f047291 */ /* 0x000fe4000f8e18ff */
[----:B------:R-:W-:Y:S01]  /*1b90*/  ULEA UR19, UR27, UR51, 0x6 ;  /* 0x000000331b137291 */ /* 0x000fe2000f8e30ff */
[----:B------:R-:W-:-:S06]  /*1ba0*/  UMOV UR13, URZ ;  /* 0x000000ff000d7c82 */ /* 0x000fcc0008000000 */
[----:B------:R3:W4:Y:S01]  /*1bb0*/  SYNCS.PHASECHK.TRANS64.TRYWAIT P0, [UR4+0x28], R0 ;  /* 0x00002800ff0075a7 */ /* 0x0007220008001104 */
[----:B------:R-:W-:-:S04]  /*1bc0*/  ULEA.HI UR4, UR26, UR26, URZ, 0x1 ;  /* 0x0000001a1a047291 */ /* 0x000fc8000f8f08ff */
[----:B------:R-:W-:-:S04]  /*1bd0*/  USHF.L.U32 UR4, UR4, 0x7, URZ ;  /* 0x0000000704047899 */ /* 0x000fc800080006ff */
[----:B------:R-:W-:-:S04]  /*1be0*/  ULOP3.LUT UR35, UR4, 0xffffff00, URZ, 0xc0, !UPT ;  /* 0xffffff0004237892 */ /* 0x000fc8000f8ec0ff */
[----:B------:R-:W-:Y:S01]  /*1bf0*/  ULOP3.LUT UR35, UR35, 0x80, UR54, 0xf8, !UPT ;  /* 0x0000008023237892 */ /* 0x000fe2000f8ef836 */
[----:B------:R-:W-:Y:S11]  /*1c00*/  BRA.U !UP0, `(.L_x_25) ;  /* 0x0000000108f87547 */ /* 0x000ff6000b800000 */
[----:B------:R-:W-:Y:S01]  /*1c10*/  UMOV UR21, UR50 ;  /* 0x0000003200157c82 */ /* 0x000fe20008000000 */
[----:B------:R-:W-:Y:S01]  /*1c20*/  UMOV UR4, UR15 ;  /* 0x0000000f00047c82 */ /* 0x000fe20008000000 */
[----:B------:R-:W-:-:S05]  /*1c30*/  UMOV UR26, 0x40 ;  /* 0x00000040001a7882 */ /* 0x000fca0000000000 */
.L_x_31:
[----:B------:R-:W-:Y:S01]  /*1c40*/  ULEA UR33, UR4, UR14, 0x3 ;  /* 0x0000000e04217291 */ /* 0x000fe2000f8e18ff */
[----:B------:R-:W-:Y:S01]  /*1c50*/  @P3 MOV R2, 0x14000 ;  /* 0x0001400000023802 */ /* 0x000fe20000000f00 */
[----:B--2-4-:R-:W-:Y:S10]  /*1c60*/  @P0 BRA `(.L_x_26) ;  /* 0x00000000000c0947 */ /* 0x014ff40003800000 */
[----:B------:R-:W-:-:S04]  /*1c70*/  SHF.L.U32 R3, R12, 0x1f, RZ ;  /* 0x0000001f0c037819 */ /* 0x000fc800000006ff */
[----:B------:R-:W4:Y:S02]  /*1c80*/  SYNCS.PHASECHK.TRANS64.TRYWAIT P0, [UR33+0x28], R3 ;  /* 0x00002803ff0075a7 */ /* 0x000f240008001121 */
[----:B----4-:R-:W-:Y:S05]  /*1c90*/  @!P0 BRA `(.L_x_27) ;  /* 0x0000006800e48947 */ /* 0x010fea0003800000 */
.L_x_26:
[----:B------:R4:W-:Y:S01]  /*1ca0*/  @P3 SYNCS.ARRIVE.TRANS64 RZ, [UR33], R2 ;  /* 0x00000002ffff39a7 */ /* 0x0009e20008000021 */
[----:B------:R-:W-:Y:S02]  /*1cb0*/  ULOP3.LUT UR5, UR31, 0x2, URZ, 0xfc, !UPT ;  /* 0x000000021f057892 */ /* 0x000fe4000f8efcff */
[----:B------:R-:W-:Y:S02]  /*1cc0*/  UIADD3 UR21, UPT, UPT, UR21, 0x1, URZ ;  /* 0x0000000115157890 */ /* 0x000fe4000fffe0ff */
[----:B------:R-:W-:Y:S02]  /*1cd0*/  UISETP.NE.AND UP0, UPT, UR5, 0x2, UPT ;  /* 0x000000020500788c */ /* 0x000fe4000bf05270 */
[----:B------:R-:W-:-:S07]  /*1ce0*/  UISETP.NE.AND UP2, UPT, UR21, 0x1, UPT ;  /* 0x000000011500788c */ /* 0x000fce000bf45270 */
[----:B------:R-:W-:Y:S05]  /*1cf0*/  BRA.U UP0, `(.L_x_28) ;  /* 0x0000000100047547 */ /* 0x000fea000b800000 */
[----:B-12---:R-:W-:Y:S05]  /*1d00*/  BPT.TRAP 0x1 ;  /* 0x000000040000795c */ /* 0x006fea0000300000 */
.L_x_28:
[----:B------:R-:W-:Y:S04]  /*1d10*/  BSSY.RECONVERGENT B0, `(.L_x_29) ;  /* 0x0000003000007945 */ /* 0x000fe80003800200 */
[----:B------:R-:W-:Y:S05]  /*1d20*/  @!P2 BRA `(.L_x_30) ;  /* 0x000000000004a947 */ /* 0x000fea0003800000 */
[----:B-12---:R-:W-:Y:S05]  /*1d30*/  BPT.TRAP 0x1 ;  /* 0x000000040000795c */ /* 0x006fea0000300000 */
.L_x_30:
[----:B-12---:R-:W-:Y:S05]  /*1d40*/  BSYNC.RECONVERGENT B0 ;  /* 0x0000000000007941 */ /* 0x006fea0003800200 */
.L_x_29:
[----:B------:R-:W-:Y:S02]  /*1d50*/  UIADD3 UR5, UPT, UPT, UR4, 0x1, URZ ;  /* 0x0000000104057890 */ /* 0x000fe4000fffe0ff */
[----:B------:R-:W-:Y:S02]  /*1d60*/  ULEA UR8, UR4, UR30, 0xc ;  /* 0x0000001e04087291 */ /* 0x000fe4000f8e60ff */
[----:B------:R-:W-:Y:S02]  /*1d70*/  UISETP.NE.AND UP0, UPT, UR5, 0x5, UPT ;  /* 0x000000050500788c */ /* 0x000fe4000bf05270 */
[----:B------:R-:W-:Y:S02]  /*1d80*/  ULEA UR24, UR4, UR14, 0xf ;  /* 0x0000000e04187291 */ /* 0x000fe4000f8e78ff */
[----:B------:R-:W-:Y:S02]  /*1d90*/  USEL UR6, URZ, 0x1, UP0 ;  /* 0x00000001ff067887 */ /* 0x000fe40008000000 */
[----:B------:R-:W-:-:S02]  /*1da0*/  USEL UR15, UR5, URZ, UP0 ;  /* 0x000000ff050f7287 */ /* 0x000fc40008000000 */
[----:B------:R-:W-:Y:S02]  /*1db0*/  UIADD3 UR4, UP0, UPT, UR40, 0x180, URZ ;  /* 0x0000018028047890 */ /* 0x000fe4000ff1e0ff */
[----:B------:R-:W-:Y:S01]  /*1dc0*/  ULEA UR5, UR15, UR14, 0x3 ;  /* 0x0000000e0f057291 */ /* 0x000fe2000f8e18ff */
[----:B------:R-:W-:Y:S01]  /*1dd0*/  LOP3.LUT R12, R12, UR6, RZ, 0x3c, !PT ;  /* 0x000000060c0c7c12 */ /* 0x000fe2000f8e3cff */
[----:B------:R-:W-:Y:S02]  /*1de0*/  UIADD3 UR6, UP1, UPT, UR40, 0x80, URZ ;  /* 0x0000008028067890 */ /* 0x000fe4000ff3e0ff */
[----:B------:R-:W-:Y:S01]  /*1df0*/  ULEA UR8, UR8, UR14, 0x1 ;  /* 0x0000000e08087291 */ /* 0x000fe2000f8e08ff */
[----:B---3--:R-:W-:Y:S01]  /*1e00*/  SHF.L.U32 R0, R12, 0x1f, RZ ;  /* 0x0000001f0c007819 */ /* 0x008fe200000006ff */
[----:B------:R-:W-:Y:S02]  /*1e10*/  UIADD3 UR34, UPT, UPT, UR26, -0x40, URZ ;  /* 0xffffffc01a227890 */ /* 0x000fe4000fffe0ff */
[----:B------:R-:W-:Y:S01]  /*1e20*/  ULOP3.LUT UR33, UR33, 0xfefffff8, URZ, 0xc0, !UPT ;  /* 0xfefffff821217892 */ /* 0x000fe2000f8ec0ff */
[----:B------:R1:W2:Y:S01]  /*1e30*/  SYNCS.PHASECHK.TRANS64.TRYWAIT P0, [UR5+0x28], R0 ;  /* 0x00002800ff0075a7 */ /* 0x0002a20008001105 */
[----:B------:R-:W-:-:S02]  /*1e40*/  UIADD3.X UR7, UPT, UPT, URZ, UR41, URZ, UP1, !UPT ;  /* 0x00000029ff077290 */ /* 0x000fc40008ffe4ff */
[----:B------:R-:W-:Y:S02]  /*1e50*/  UIADD3 UR32, UPT, UPT, UR24, 0x6400, URZ ;  /* 0x0000640018207890 */ /* 0x000fe4000fffe0ff */
[----:B------:R-:W-:Y:S02]  /*1e60*/  UIADD3 UR24, UPT, UPT, UR24, 0xa400, URZ ;  /* 0x0000a40018187890 */ /* 0x000fe4000fffe0ff */
[----:B------:R-:W-:Y:S02]  /*1e70*/  UIADD3.X UR5, UPT, UPT, URZ, UR41, URZ, UP0, !UPT ;  /* 0x00000029ff057290 */ /* 0x000fe400087fe4ff */
[----:B------:R-:W-:Y:S02]  /*1e80*/  UIADD3 UR16, UPT, UPT, UR8, 0x2e400, URZ ;  /* 0x0002e40008107890 */ /* 0x000fe4000fffe0ff */
[----:B------:R-:W-:Y:S02]  /*1e90*/  UPRMT UR13, URZ, 0x5410, UR29 ;  /* 0x00005410ff0d7896 */ /* 0x000fe4000800001d */
[----:B------:R-:W-:Y:S01]  /*1ea0*/  UIADD3 UR8, UPT, UPT, UR8, 0x2f400, URZ ;  /* 0x0002f40008087890 */ /* 0x000fe2000fffe0ff */
[----:B------:R-:W-:Y:S01]  /*1eb0*/  UMOV UR22, 0x0 ;  /* 0x0000000000167882 */ /* 0x000fe20000000000 */
[----:B------:R-:W-:Y:S01]  /*1ec0*/  UMOV UR23, 0x10000000 ;  /* 0x1000000000177882 */ /* 0x000fe20000000000 */
[----:B------:R-:W-:Y:S01]  /*1ed0*/  UMOV UR27, UR35 ;  /* 0x00000023001b7c82 */ /* 0x000fe20008000000 */
[----:B------:R-:W-:Y:S01]  /*1ee0*/  UMOV UR28, UR36 ;  /* 0x00000024001c7c82 */ /* 0x000fe20008000000 */
[----:B------:R-:W-:Y:S01]  /*1ef0*/  UMOV UR25, UR33 ;  /* 0x0000002100197c82 */ /* 0x000fe20008000000 */
[----:B------:R-:W-:Y:S01]  /*1f00*/  UMOV UR20, UR36 ;  /* 0x0000002400147c82 */ /* 0x000fe20008000000 */
[----:B------:R-:W-:Y:S01]  /*1f10*/  UMOV UR17, UR33 ;  /* 0x0000002100117c82 */ /* 0x000fe20008000000 */
[----:B------:R-:W-:Y:S01]  /*1f20*/  UMOV UR18, UR34 ;  /* 0x0000002200127c82 */ /* 0x000fe20008000000 */
[----:B------:R-:W-:Y:S01]  /*1f30*/  UTMALDG.3D.2CTA [UR32], [UR6], desc[UR22] ;  /* 0x00001620060075b4 */ /* 0x000fe20008211000 */
[----:B------:R-:W-:Y:S01]  /*1f40*/  UMOV UR10, UR26 ;  /* 0x0000001a000a7c82 */ /* 0x000fe20008000000 */
[----:B------:R-:W-:Y:S01]  /*1f50*/  UMOV UR11, UR19 ;  /* 0x00000013000b7c82 */ /* 0x000fe20008000000 */
[----:B------:R-:W-:Y:S01]  /*1f60*/  UMOV UR12, UR36 ;  /* 0x00000024000c7c82 */ /* 0x000fe20008000000 */
[----:B------:R-:W-:Y:S01]  /*1f70*/  UMOV UR9, UR33 ;  /* 0x0000002100097c82 */ /* 0x000fe20008000000 */
[----:B------:R3:W-:Y:S01]  /*1f80*/  UTMALDG.3D.2CTA [UR24], [UR6], desc[UR22] ;  /* 0x00001618060075b4 */ /* 0x0007e20008211000 */
[----:B------:R-:W-:Y:S01]  /*1f90*/  UTMALDG.3D.MULTICAST.2CTA [UR16], [UR4], UR13, desc[UR22] ;  /* 0x00001610040073b4 */ /* 0x000fe2000821180d */
[----:B------:R4:W-:Y:S01]  /*1fa0*/  UTMALDG.3D.MULTICAST.2CTA [UR8], [UR4], UR13, desc[UR22] ;  /* 0x00001608040073b4 */ /* 0x0009e2000821180d */
[----:B---3--:R-:W-:Y:S01]  /*1fb0*/  UIADD3 UR26, UPT, UPT, UR26, 0x80, URZ ;  /* 0x000000801a1a7890 */ /* 0x008fe2000fffe0ff */
[----:B----4-:R-:W-:Y:S01]  /*1fc0*/  UMOV UR13, UR43 ;  /* 0x0000002b000d7c82 */ /* 0x010fe20008000000 */
[----:B------:R-:W-:Y:S01]  /*1fd0*/  UMOV UR4, UR15 ;  /* 0x0000000f00047c82 */ /* 0x000fe20008000000 */
[----:B-1----:R-:W-:Y:S09]  /*1fe0*/  BRA.U UP2, `(.L_x_31) ;  /* 0xfffffffd02147547 */ /* 0x002ff2000b83ffff */
.L_x_25:
[----:B------:R-:W-:Y:S01]  /*1ff0*/  ULEA UR4, UR15, UR14, 0x3 ;  /* 0x0000000e0f047291 */ /* 0x000fe2000f8e18ff */
[----:B---3--:R-:W-:Y:S01]  /*2000*/  SHF.L.U32 R0, R12, 0x1f, RZ ;  /* 0x0000001f0c007819 */ /* 0x008fe200000006ff */
[----:B------:R-:W-:Y:S01]  /*2010*/  @!P1 SYNCS.ARRIVE.TRANS64.A1T0 RZ, [UR14+0x88], RZ ;  /* 0x000088ffffff99a7 */ /* 0x000fe2000810000e */
[----:B------:R-:W-:-:S06]  /*2020*/  UISETP.GT.AND UP0, UPT, UR49, UR48, UPT ;  /* 0x000000303100728c */ /* 0x000fcc000bf04270 */
[----:B------:R3:W1:Y:S03]  /*2030*/  SYNCS.PHASECHK.TRANS64.TRYWAIT P1, [UR4+0x28], R0 ;  /* 0x00002800ff0075a7 */ /* 0x0006660008021104 */
[----:B------:R-:W-:Y:S05]  /*2040*/  BRA.U !UP0, `(.L_x_32) ;  /* 0x0000000508047547 */ /* 0x000fea000b800000 */
[----:B------:R-:W-:Y:S01]  /*2050*/  UIADD3 UR37, UPT, UPT, UR52, UR13, URZ ;  /* 0x0000000d34257290 */ /* 0x000fe2000fffe0ff */
[----:B------:R-:W-:-:S11]  /*2060*/  UMOV UR6, UR15 ;  /* 0x0000000f00067c82 */ /* 0x000fd60008000000 */
.L_x_40:
[----:B------:R-:W-:Y:S01]  /*2070*/  ULEA UR7, UR6, UR14, 0x3 ;  /* 0x0000000e06077291 */ /* 0x000fe2000f8e18ff */
[----:B------:R-:W-:Y:S01]  /*2080*/  @P3 MOV R2, 0x14000 ;  /* 0x0001400000023802 */ /* 0x000fe20000000f00 */
[----:B-12---:R-:W-:Y:S10]  /*2090*/  @P1 BRA `(.L_x_33) ;  /* 0x00000000000c1947 */ /* 0x006ff40003800000 */
[----:B------:R-:W-:-:S04]  /*20a0*/  SHF.L.U32 R3, R12, 0x1f, RZ ;  /* 0x0000001f0c037819 */ /* 0x000fc800000006ff */
[----:B--2-4-:R-:W1:Y:S02]  /*20b0*/  SYNCS.PHASECHK.TRANS64.TRYWAIT P0, [UR7+0x28], R3 ;  /* 0x00002803ff0075a7 */ /* 0x014e640008001107 */
[----:B-1----:R-:W-:Y:S05]  /*20c0*/  @!P0 BRA `(.L_x_34) ;  /* 0x0000006400f08947 */ /* 0x002fea0003800000 */
.L_x_33:
[----:B------:R1:W-:Y:S01]  /*20d0*/  @P3 SYNCS.ARRIVE.TRANS64 RZ, [UR7], R2 ;  /* 0x00000002ffff39a7 */ /* 0x0003e20008000007 */
[----:B------:R-:W-:-:S04]  /*20e0*/  ULOP3.LUT UR4, UR31, 0x2, URZ, 0xfc, !UPT ;  /* 0x000000021f047892 */ /* 0x000fc8000f8efcff */
[----:B------:R-:W-:-:S09]  /*20f0*/  UISETP.NE.AND UP0, UPT, UR4, 0x2, UPT ;  /* 0x000000020400788c */ /* 0x000fd2000bf05270 */
[----:B------:R-:W-:Y:S05]  /*2100*/  BRA.U UP0, `(.L_x_35) ;  /* 0x0000000100047547 */ /* 0x000fea000b800000 */
[----:B--2---:R-:W-:Y:S05]  /*2110*/  BPT.TRAP 0x1 ;  /* 0x000000040000795c */ /* 0x004fea0000300000 */
.L_x_35:
[----:B------:R-:W-:Y:S04]  /*2120*/  BSSY.RECONVERGENT B0, `(.L_x_36) ;  /* 0x0000003000007945 */ /* 0x000fe80003800200 */
[----:B------:R-:W-:Y:S05]  /*2130*/  @!P2 BRA `(.L_x_37) ;  /* 0x000000000004a947 */ /* 0x000fea0003800000 */
[----:B--2---:R-:W-:Y:S05]  /*2140*/  BPT.TRAP 0x1 ;  /* 0x000000040000795c */ /* 0x004fea0000300000 */
.L_x_37:
[----:B--2---:R-:W-:Y:S05]  /*2150*/  BSYNC.RECONVERGENT B0 ;  /* 0x0000000000007941 */ /* 0x004fea0003800200 */
.L_x_36:
[----:B------:R-:W-:Y:S01]  /*2160*/  UIADD3 UR4, UPT, UPT, UR6, 0x1, URZ ;  /* 0x0000000106047890 */ /* 0x000fe2000fffe0ff */
[----:B------:R-:W-:Y:S01]  /*2170*/  BSSY.RECONVERGENT B0, `(.L_x_38) ;  /* 0x000002a000007945 */ /* 0x000fe20003800200 */
[----:B----4-:R-:W-:Y:S02]  /*2180*/  ELECT P0, URZ, PT ;  /* 0x0000000000ff782f */ /* 0x010fe40003800000 */
[----:B------:R-:W-:-:S04]  /*2190*/  UISETP.NE.AND UP0, UPT, UR4, 0x5, UPT ;  /* 0x000000050400788c */ /* 0x000fc8000bf05270 */
[----:B------:R-:W-:Y:S02]  /*21a0*/  USEL UR5, URZ, 0x1, UP0 ;  /* 0x00000001ff057887 */ /* 0x000fe40008000000 */
[----:B------:R-:W-:-:S04]  /*21b0*/  USEL UR15, UR4, URZ, UP0 ;  /* 0x000000ff040f7287 */ /* 0x000fc80008000000 */
[----:B------:R-:W-:Y:S01]  /*21c0*/  ULEA UR4, UR15, UR14, 0x3 ;  /* 0x0000000e0f047291 */ /* 0x000fe2000f8e18ff */
[----:B------:R-:W-:-:S04]  /*21d0*/  LOP3.LUT R12, R12, UR5, RZ, 0x3c, !PT ;  /* 0x000000050c0c7c12 */ /* 0x000fc8000f8e3cff */
[----:B-1-3--:R-:W-:-:S04]  /*21e0*/  SHF.L.U32 R0, R12, 0x1f, RZ ;  /* 0x0000001f0c007819 */ /* 0x00afc800000006ff */
[----:B------:R1:W2:Y:S01]  /*21f0*/  SYNCS.PHASECHK.TRANS64.TRYWAIT P1, [UR4+0x28], R0 ;  /* 0x00002800ff0075a7 */ /* 0x0002a20008021104 */
[----:B------:R-:W-:Y:S05]  /*2200*/  @!P0 BRA `(.L_x_39) ;  /* 0x0000000000808947 */ /* 0x000fea0003800000 */
[----:B------:R-:W-:Y:S02]  /*2210*/  ULEA UR8, UR6, UR30, 0xc ;  /* 0x0000001e06087291 */ /* 0x000fe4000f8e60ff */
[----:B------:R-:W-:Y:S02]  /*2220*/  ULEA UR24, UR6, UR14, 0xf ;  /* 0x0000000e06187291 */ /* 0x000fe4000f8e78ff */
[----:B------:R-:W-:Y:S02]  /*2230*/  UIADD3 UR4, UP1, UPT, UR40, 0x80, URZ ;  /* 0x0000008028047890 */ /* 0x000fe4000ff3e0ff */
[----:B------:R-:W-:Y:S02]  /*2240*/  USHF.L.U32 UR34, UR13, 0x7, URZ ;  /* 0x000000070d227899 */ /* 0x000fe400080006ff */
[----:B------:R-:W-:Y:S02]  /*2250*/  UIADD3 UR22, UP0, UPT, UR40, 0x180, URZ ;  /* 0x0000018028167890 */ /* 0x000fe4000ff1e0ff */
[----:B------:R-:W-:-:S02]  /*2260*/  ULEA UR8, UR8, UR14, 0x1 ;  /* 0x0000000e08087291 */ /* 0x000fc4000f8e08ff */
[----:B------:R-:W-:Y:S02]  /*2270*/  ULOP3.LUT UR33, UR7, 0xfefffff8, URZ, 0xc0, !UPT ;  /* 0xfefffff807217892 */ /* 0x000fe4000f8ec0ff */
[----:B------:R-:W-:Y:S02]  /*2280*/  UIADD3.X UR5, UPT, UPT, URZ, UR41, URZ, UP1, !UPT ;  /* 0x00000029ff057290 */ /* 0x000fe40008ffe4ff */
[----:B------:R-:W-:Y:S02]  /*2290*/  UIADD3 UR32, UPT, UPT, UR24, 0x6400, URZ ;  /* 0x0000640018207890 */ /* 0x000fe4000fffe0ff */
[----:B------:R-:W-:Y:S02]  /*22a0*/  UIADD3 UR26, UPT, UPT, UR34, 0x40, URZ ;  /* 0x00000040221a7890 */ /* 0x000fe4000fffe0ff */
[----:B------:R-:W-:Y:S02]  /*22b0*/  UIADD3 UR24, UPT, UPT, UR24, 0xa400, URZ ;  /* 0x0000a40018187890 */ /* 0x000fe4000fffe0ff */
[----:B------:R-:W-:-:S02]  /*22c0*/  UIADD3.X UR23, UPT, UPT, URZ, UR41, URZ, UP0, !UPT ;  /* 0x00000029ff177290 */ /* 0x000fc400087fe4ff */
        /* <DEDUP_REMOVED lines=11> */
[----:B------:R3:W-:Y:S01]  /*2380*/  UTMALDG.3D.2CTA [UR32], [UR4], desc[UR38] ;  /* 0x00002620040075b4 */ /* 0x0007e20008211000 */
[----:B------:R-:W-:Y:S01]  /*2390*/  UMOV UR11, UR19 ;  /* 0x00000013000b7c82 */ /* 0x000fe20008000000 */
[----:B------:R-:W-:Y:S01]  /*23a0*/  UMOV UR12, UR36 ;  /* 0x00000024000c7c82 */ /* 0x000fe20008000000 */
[----:B------:R-:W-:Y:S01]  /*23b0*/  UMOV UR9, UR33 ;  /* 0x0000002100097c82 */ /* 0x000fe20008000000 */
[----:B------:R-:W-:Y:S01]  /*23c0*/  UMOV UR10, UR26 ;  /* 0x0000001a000a7c82 */ /* 0x000fe20008000000 */
[----:B------:R3:W-:Y:S01]  /*23d0*/  UTMALDG.3D.2CTA [UR24], [UR4], desc[UR38] ;  /* 0x00002618040075b4 */ /* 0x0007e20008211000 */
[----:B------:R3:W-:Y:S01]  /*23e0*/  UTMALDG.3D.MULTICAST.2CTA [UR16], [UR22], UR21, desc[UR38] ;  /* 0x00002610160073b4 */ /* 0x0007e20008211815 */
[----:B------:R3:W-:Y:S02]  /*23f0*/  UTMALDG.3D.MULTICAST.2CTA [UR8], [UR22], UR21, desc[UR38] ;  /* 0x00002608160073b4 */ /* 0x0007e40008211815 */
[----:B---3--:R-:W-:Y:S01]  /*2400*/  NOP ;  /* 0x0000000000007918 */ /* 0x008fe20000000000 */
.L_x_39:
[----:B------:R-:W-:Y:S05]  /*2410*/  BSYNC.RECONVERGENT B0 ;  /* 0x0000000000007941 */ /* 0x000fea0003800200 */
.L_x_38:
[----:B------:R-:W-:Y:S01]  /*2420*/  UIADD3 UR13, UPT, UPT, UR13, 0x1, URZ ;  /* 0x000000010d0d7890 */ /* 0x000fe2000fffe0ff */
[----:B------:R-:W-:-:S03]  /*2430*/  UMOV UR6, UR15 ;  /* 0x0000000f00067c82 */ /* 0x000fc60008000000 */
[----:B------:R-:W-:-:S09]  /*2440*/  UISETP.NE.AND UP0, UPT, UR13, UR37, UPT ;  /* 0x000000250d00728c */ /* 0x000fd2000bf05270 */
[----:B------:R-:W-:Y:S05]  /*2450*/  BRA.U UP0, `(.L_x_40) ;  /* 0xfffffffd00047547 */ /* 0x000fea000b83ffff */
.L_x_32:
[C---:B------:R-:W-:Y:S01]  /*2460*/  LEA R3, R11.reuse, UR14, 0x3 ;  /* 0x0000000e0b037c11 */ /* 0x040fe2000f8e18ff */
[----:B------:R-:W-:Y:S01]  /*2470*/  NOP ;  /* 0x0000000000007918 */ /* 0x000fe20000000000 */
[----:B-1-3--:R-:W-:Y:S02]  /*2480*/  SHF.L.U32 R0, R10, 0x1f, RZ ;  /* 0x0000001f0a007819 */ /* 0x00afe400000006ff */
[----:B------:R-:W-:Y:S02]  /*2490*/  LEA R5, R11, UR14, 0x4 ;  /* 0x0000000e0b057c11 */ /* 0x000fe4000f8e20ff */
[----:B--2-4-:R-:W1:Y:S02]  /*24a0*/  SYNCS.PHASECHK.TRANS64.TRYWAIT P0, [R3+URZ+0x90], R0 ;  /* 0x00009000030075a7 */ /* 0x014e6400080011ff */
[----:B-1----:R-:W-:Y:S05]  /*24b0*/  @!P0 BRA `(.L_x_41) ;  /* 0x00000064000c8947 */ /* 0x002fea0003800000 */
.L_x_139:
[----:B------:R-:W2:Y:S01]  /*24c0*/  LDS.128 R4, [R5+0x120] ;  /* 0x0001200005047984 */ /* 0x000ea20000000c00 */
[----:B------:R-:W-:Y:S01]  /*24d0*/  UISETP.GE.AND UP0, UPT, UR42, 0x1, UPT ;  /* 0x000000012a00788c */ /* 0x000fe2000bf06270 */
[----:B------:R-:W-:Y:S01]  /*24e0*/  @!PT LDS RZ, [RZ] ;  /* 0x00000000fffff984 */ /* 0x000fe20000000800 */
[----:B------:R-:W-:Y:S01]  /*24f0*/  @!PT LDS RZ, [RZ] ;  /* 0x00000000fffff984 */ /* 0x000fe20000000800 */
[----:B------:R-:W-:Y:S01]  /*2500*/  @!PT LDS RZ, [RZ] ;  /* 0x00000000fffff984 */ /* 0x000fe20000000800 */
[----:B------:R-:W-:Y:S01]  /*2510*/  @!PT LDS RZ, [RZ] ;  /* 0x00000000fffff984 */ /* 0x000fe20000000800 */
[----:B------:R3:W-:Y:S06]  /*2520*/  MEMBAR.ALL.CTA ;  /* 0x0000000000007992 */ /* 0x0007ec0000008000 */
[----:B---3--:R-:W3:Y:S01]  /*2530*/  FENCE.VIEW.ASYNC.S ;  /* 0x00000000000073c6 */ /* 0x008ee20000000000 */
[----:B--2---:R-:W-:-:S13]  /*2540*/  LOP3.LUT P0, RZ, R6, 0x1, RZ, 0xc0, !PT ;  /* 0x0000000106ff7812 */ /* 0x004fda000780c0ff */
[----:B---3--:R-:W-:Y:S01]  /*2550*/  VOTEU.ANY UP1, P0 ;  /* 0x0000000000ff7886 */ /* 0x008fe20000020100 */
[----:B------:R-:W-:-:S13]  /*2560*/  PLOP3.LUT P0, PT, PT, PT, UP1, 0x80, 0x8 ;  /* 0x000000000008781c */ /* 0x000fda0003f0f018 */
[----:B-1----:R-:W-:Y:S02]  /*2570*/  @P0 LOP3.LUT R0, R5, 0xffff, RZ, 0xc0, !PT ;  /* 0x0000ffff05000812 */ /* 0x002fe400078ec0ff */
[----:B------:R-:W-:Y:S02]  /*2580*/  @P0 MOV R2, R4 ;  /* 0x0000000400020202 */ /* 0x000fe40000000f00 */
[----:B------:R-:W-:Y:S01]  /*2590*/  @P0 R2UR UR5, R0 ;  /* 0x00000000000502ca */ /* 0x000fe200000e0000 */
[----:B------:R-:W-:Y:S01]  /*25a0*/  VIADD R0, R3, 0xa0 ;  /* 0x000000a003007836 */ /* 0x000fe20000000000 */
[----:B------:R-:W-:Y:S02]  /*25b0*/  @P0 SHF.R.U32.HI R4, RZ, 0x10, R5 ;  /* 0x00000010ff040819 */ /* 0x000fe40000011605 */
[----:B------:R-:W-:Y:S02]  /*25c0*/  @P0 R2UR UR6, R2 ;  /* 0x00000000020602ca */ /* 0x000fe400000e0000 */
[----:B------:R-:W-:-:S02]  /*25d0*/  PRMT R0, RZ, 0x654, R0 ;  /* 0x00000654ff007816 */ /* 0x000fc40000000000 */
[----:B------:R-:W-:Y:S02]  /*25e0*/  @P0 R2UR UR4, R4 ;  /* 0x00000000040402ca */ /* 0x000fe400000e0000 */
[----:B------:R1:W-:Y:S03]  /*25f0*/  SYNCS.ARRIVE.TRANS64.RED.A1T0 RZ, [R0+URZ], RZ ;  /* 0x000000ff00ff79a7 */ /* 0x0003e600081004ff */
[----:B------:R-:W-:-:S04]  /*2600*/  @UP1 UMOV UR44, UR5 ;  /* 0x00000005002c1c82 */ /* 0x000fc80008000000 */
[----:B------:R-:W-:-:S04]  /*2610*/  @UP1 UMOV UR45, UR6 ;  /* 0x00000006002d1c82 */ /* 0x000fc80008000000 */
[----:B------:R-:W-:Y:S01]  /*2620*/  @UP1 UMOV UR36, UR4 ;  /* 0x0000000400241c82 */ /* 0x000fe20008000000 */
[----:B------:R-:W-:Y:S05]  /*2630*/  BRA.U !UP0, `(.L_x_42) ;  /* 0x0000000108d47547 */ /* 0x000fea000b800000 */
[----:B------:R-:W2:Y:S01]  /*2640*/  LDCU.128 UR16, c[0x0][0xb10] ;  /* 0x00016200ff1077ac */ /* 0x000ea20008000c00 */
[----:B------:R-:W3:Y:S01]  /*2650*/  LDCU UR23, c[0x0][0xb20] ;  /* 0x00016400ff1777ac */ /* 0x000ee20008000800 */
[----:B------:R-:W4:Y:S01]  /*2660*/  LDCU UR22, c[0x0][0xb0c] ;  /* 0x00016180ff1677ac */ /* 0x000f220008000800 */
[----:B------:R-:W1:Y:S01]  /*2670*/  LDCU.64 UR8, c[0x0][0xb28] ;  /* 0x00016500ff0877ac */ /* 0x000e620008000a00 */
[----:B------:R-:W-:Y:S02]  /*2680*/  UISETP.NE.AND UP3, UPT, UR42, 0x1, UPT ;  /* 0x000000012a00788c */ /* 0x000fe4000bf65270 */
[----:B--2---:R-:W-:Y:S02]  /*2690*/  UIMAD.WIDE.U32 UR6, UR46, UR19, URZ ;  /* 0x000000132e0672a5 */ /* 0x004fe4000f8e00ff */
[----:B------:R-:W-:Y:S02]  /*26a0*/  UIMAD.WIDE.U32 UR4, UR47, UR16, URZ ;  /* 0x000000102f0472a5 */ /* 0x000fe4000f8e00ff */
[----:B------:R-:W-:-:S02]  /*26b0*/  UISETP.NE.AND UP0, UPT, UR18, 0x1, UPT ;  /* 0x000000011200788c */ /* 0x000fc4000bf05270 */
[----:B------:R-:W-:Y:S01]  /*26c0*/  UIMAD.WIDE.U32 UR20, UR44, UR19, URZ ;  /* 0x000000132c1472a5 */ /* 0x000fe2000f8e00ff */
[----:B------:R-:W-:Y:S02]  /*26d0*/  UMOV UR6, UR7 ;  /* 0x0000000700067c82 */ /* 0x000fe40008000000 */
[----:B------:R-:W-:Y:S01]  /*26e0*/  UMOV UR4, UR5 ;  /* 0x0000000500047c82 */ /* 0x000fe20008000000 */
[----:B---3--:R-:W-:Y:S02]  /*26f0*/  USHF.R.U32.HI UR6, URZ, UR23, UR6 ;  /* 0x00000017ff067299 */ /* 0x008fe40008011606 */
[----:B----4-:R-:W-:Y:S02]  /*2700*/  UISETP.NE.AND UP2, UPT, UR22, 0x1, UPT ;  /* 0x000000011600788c */ /* 0x010fe4000bf45270 */
[----:B------:R-:W-:Y:S02]  /*2710*/  USHF.R.U32.HI UR4, URZ, UR17, UR4 ;  /* 0x00000011ff047299 */ /* 0x000fe40008011604 */
[----:B------:R-:W-:-:S02]  /*2720*/  USEL UR5, UR46, UR6, !UP0 ;  /* 0x000000062e057287 */ /* 0x000fc4000c000000 */
[----:B------:R-:W-:Y:S02]  /*2730*/  USEL UR6, UR47, UR4, !UP2 ;  /* 0x000000042f067287 */ /* 0x000fe4000d000000 */
[----:B-1----:R-:W-:Y:S01]  /*2740*/  UIMAD.WIDE.U32 UR10, UR5, UR8, URZ ;  /* 0x00000008050a72a5 */ /* 0x002fe2000f8e00ff */
[----:B------:R-:W-:Y:S01]  /*2750*/  UMOV UR4, UR21 ;  /* 0x0000001500047c82 */ /* 0x000fe20008000000 */
[----:B------:R-:W-:Y:S02]  /*2760*/  UIMAD.WIDE.U32 UR12, UR45, UR16, URZ ;  /* 0x000000102d0c72a5 */ /* 0x000fe4000f8e00ff */
[----:B------:R-:W-:-:S03]  /*2770*/  UIMAD.WIDE.U32 UR20, UR6, UR8, URZ ;  /* 0x00000008061472a5 */ /* 0x000fc6000f8e00ff */
[----:B------:R-:W-:Y:S01]  /*2780*/  UMOV UR10, UR11 ;  /* 0x0000000b000a7c82 */ /* 0x000fe20008000000 */
[----:B------:R-:W-:Y:S02]  /*2790*/  USHF.R.U32.HI UR4, URZ, UR23, UR4 ;  /* 0x00000017ff047299 */ /* 0x000fe40008011604 */
[----:B------:R-:W-:Y:S01]  /*27a0*/  @UP3 USHF.R.U32.HI UR5, URZ, UR9, UR10 ;  /* 0x00000009ff053299 */ /* 0x000fe2000801160a */
[----:B------:R-:W-:Y:S01]  /*27b0*/  UMOV UR12, UR13 ;  /* 0x0000000d000c7c82 */ /* 0x000fe20008000000 */
[----:B------:R-:W-:Y:S01]  /*27c0*/  UMOV UR20, UR21 ;  /* 0x0000001500147c82 */ /* 0x000fe20008000000 */
[----:B------:R-:W-:Y:S02]  /*27d0*/  USHF.R.U32.HI UR17, URZ, UR17, UR12 ;  /* 0x00000011ff117299 */ /* 0x000fe4000801160c */
[----:B------:R-:W-:Y:S02]  /*27e0*/  USEL UR4, UR44, UR4, !UP0 ;  /* 0x000000042c047287 */ /* 0x000fe4000c000000 */
[----:B------:R-:W-:-:S02]  /*27f0*/  @UP3 USHF.R.U32.HI UR6, URZ, UR9, UR20 ;  /* 0x00000009ff063299 */ /* 0x000fc40008011614 */
[----:B------:R-:W-:Y:S02]  /*2800*/  UIMAD UR7, UR42, UR5, URZ ;  /* 0x000000052a0772a4 */ /* 0x000fe4000f8e02ff */
[----:B------:R-:W-:Y:S02]  /*2810*/  USEL UR5, UR45, UR17, !UP2 ;  /* 0x000000112d057287 */ /* 0x000fe4000d000000 */
[----:B------:R-:W-:Y:S02]  /*2820*/  UIMAD UR10, UR42, UR6, URZ ;  /* 0x000000062a0a72a4 */ /* 0x000fe4000f8e02ff */
[----:B------:R-:W-:Y:S02]  /*2830*/  UISETP.GE.AND UP0, UPT, UR4, UR7, UPT ;  /* 0x000000070400728c */ /* 0x000fe4000bf06270 */
[----:B------:R-:W-:Y:S02]  /*2840*/  UIMAD.WIDE.U32 UR12, UR4, UR8, URZ ;  /* 0x00000008040c72a5 */ /* 0x000fe4000f8e00ff */
[----:B------:R-:W-:-:S02]  /*2850*/  UISETP.GE.OR UP0, UPT, UR5, UR10, UP0 ;  /* 0x0000000a0500728c */ /* 0x000fc40008706670 */
[----:B------:R-:W-:Y:S02]  /*2860*/  UIMAD.WIDE.U32 UR10, UR5, UR8, URZ ;  /* 0x00000008050a72a5 */ /* 0x000fe4000f8e00ff */
[----:B------:R-:W-:Y:S01]  /*2870*/  UIADD3 UR12, UPT, UPT, -UR4, URZ, URZ ;  /* 0x000000ff040c7290 */ /* 0x000fe2000fffe1ff */
[----:B------:R-:W-:Y:S01]  /*2880*/  UMOV UR8, UR13 ;  /* 0x0000000d00087c82 */ /* 0x000fe20008000000 */
[----:B------:R-:W-:Y:S02]  /*2890*/  UIADD3 UR10, UPT, UPT, -UR5, URZ, URZ ;  /* 0x000000ff050a7290 */ /* 0x000fe4000fffe1ff */
        /* <DEDUP_REMOVED lines=15> */
.L_x_42:
[----:B------:R-:W2:Y:S02]  /*2990*/  LDCU UR4, c[0x0][0xb30] ;  /* 0x00016600ff0477ac */ /* 0x000ea40008000800 */
[----:B--2---:R-:W-:-:S09]  /*29a0*/  UISETP.NE.AND UP0, UPT, UR4, 0x1, UPT ;  /* 0x000000010400788c */ /* 0x004fd2000bf05270 */
[----:B------:R-:W-:Y:S05]  /*29b0*/  BRA.U UP0, `(.L_x_43) ;  /* 0x0000000100447547 */ /* 0x000fea000b800000 */
[----:B------:R-:W2:Y:S01]  /*29c0*/  LDCU.128 UR8, c[0x0][0xb10] ;  /* 0x00016200ff0877ac */ /* 0x000ea20008000c00 */
[----:B------:R-:W3:Y:S01]  /*29d0*/  LDCU UR12, c[0x0][0xb0c] ;  /* 0x00016180ff0c77ac */ /* 0x000ee20008000800 */
[----:B------:R-:W4:Y:S01]  /*29e0*/  LDCU UR13, c[0x0][0xb20] ;  /* 0x00016400ff0d77ac */ /* 0x000f220008000800 */
[----:B--2---:R-:W-:Y:S02]  /*29f0*/  UIMAD.WIDE.U32 UR6, UR45, UR8, URZ ;  /* 0x000000082d0672a5 */ /* 0x004fe4000f8e00ff */
[----:B------:R-:W-:Y:S02]  /*2a00*/  UIMAD.WIDE.U32 UR4, UR44, UR11, URZ ;  /* 0x0000000b2c0472a5 */ /* 0x000fe4000f8e00ff */
[----:B---3--:R-:W-:Y:S02]  /*2a10*/  UISETP.NE.AND UP2, UPT, UR12, 0x1, UPT ;  /* 0x000000010c00788c */ /* 0x008fe4000bf45270 */
[----:B------:R-:W-:Y:S01]  /*2a20*/  UISETP.NE.AND UP0, UPT, UR10, 0x1, UPT ;  /* 0x000000010a00788c */ /* 0x000fe2000bf05270 */
[----:B------:R-:W-:-:S02]  /*2a30*/  UMOV UR6, UR7 ;  /* 0x0000000700067c82 */ /* 0x000fc40008000000 */
[----:B------:R-:W-:Y:S01]  /*2a40*/  UMOV UR4, UR5 ;  /* 0x0000000500047c82 */ /* 0x000fe20008000000 */
[----:B------:R-:W-:Y:S02]  /*2a50*/  USHF.R.U32.HI UR9, URZ, UR9, UR6 ;  /* 0x00000009ff097299 */ /* 0x000fe40008011606 */
[----:B----4-:R-:W-:Y:S02]  /*2a60*/  USHF.R.U32.HI UR4, URZ, UR13, UR4 ;  /* 0x0000000dff047299 */ /* 0x010fe40008011604 */
[----:B------:R-:W-:Y:S02]  /*2a70*/  USEL UR5, UR45, UR9, !UP2 ;  /* 0x000000092d057287 */ /* 0x000fe4000d000000 */
[----:B------:R-:W-:-:S04]  /*2a80*/  USEL UR4, UR44, UR4, !UP0 ;  /* 0x000000042c047287 */ /* 0x000fc8000c000000 */
[----:B------:R-:W-:Y:S02]  /*2a90*/  UIADD3 UR6, UPT, UPT, UR5, -UR4, URZ ;  /* 0x8000000405067290 */ /* 0x000fe4000fffe0ff */
[----:B------:R-:W-:Y:S02]  /*2aa0*/  UIADD3 UR4, UPT, UPT, -UR5, UR4, URZ ;  /* 0x0000000405047290 */ /* 0x000fe4000fffe1ff */
[----:B------:R-:W-:Y:S02]  /*2ab0*/  UIMAD UR44, UR6, UR10, UR44 ;  /* 0x0000000a062c72a4 */ /* 0x000fe4000f8e022c */
[----:B------:R-:W-:-:S12]  /*2ac0*/  UIMAD UR45, UR4, UR12, UR45 ;  /* 0x0000000c042d72a4 */ /* 0x000fd8000f8e022d */
.L_x_43:
[----:B------:R-:W-:Y:S01]  /*2ad0*/  VIADD R11, R11, 0x1 ;  /* 0x000000010b0b7836 */ /* 0x000fe20000000000 */
[----:B------:R-:W-:Y:S02]  /*2ae0*/  R2UR UR5, R87 ;  /* 0x00000000570572ca */ /* 0x000fe400000e0000 */
[----:B------:R-:W-:Y:S02]  /*2af0*/  R2UR UR4, R86 ;  /* 0x00000000560472ca */ /* 0x000fe400000e0000 */
[C---:B------:R-:W-:Y:S02]  /*2b00*/  ISETP.NE.AND P0, PT, R11.reuse, 0x2, PT ;  /* 0x000000020b00780c */ /* 0x040fe40003f05270 */
[----:B------:R-:W-:Y:S02]  /*2b10*/  PLOP3.LUT P1, PT, PT, PT, PT, 0x80, 0x8 ;  /* 0x000000000008781c */ /* 0x000fe40003f2f070 */
[----:B------:R-:W-:Y:S02]  /*2b20*/  SEL R3, RZ, 0x1, P0 ;  /* 0x00000001ff037807 */ /* 0x000fe40000000000 */
[----:B------:R-:W-:-:S02]  /*2b30*/  SEL R11, R11, RZ, P0 ;  /* 0x000000ff0b0b7207 */ /* 0x000fc40000000000 */
[----:B------:R-:W-:Y:S01]  /*2b40*/  LOP3.LUT R10, R10, R3, RZ, 0x3c, !PT ;  /* 0x000000030a0a7212 */ /* 0x000fe200078e3cff */
[----:B------:R-:W-:Y:S02]  /*2b50*/  UIADD3 UR26, UPT, UPT, UR45, UR5, URZ ;  /* 0x000000052d1a7290 */ /* 0x000fe4000fffe0ff */
[----:B------:R-:W-:Y:S01]  /*2b60*/  UIADD3 UR27, UPT, UPT, UR44, UR4, URZ ;  /* 0x000000042c1b7290 */ /* 0x000fe2000fffe0ff */
[----:B------:R-:W-:Y:S11]  /*2b70*/  BRA.U UP1, `(.L_x_44) ;  /* 0xffffffed01b07547 */ /* 0x000ff6000b83ffff */
[----:B------:R-:W-:Y:S01]  /*2b80*/  UIADD3 UR14, UPT, UPT, UR14, 0x28, URZ ;  /* 0x000000280e0e7890 */ /* 0x000fe2000fffe0ff */
[----:B------:R-:W-:-:S03]  /*2b90*/  SHF.L.U32 R3, R12, 0x1f, RZ ;  /* 0x0000001f0c037819 */ /* 0x000fc600000006ff */
[----:B------:R-:W-:-:S09]  /*2ba0*/  ULEA UR4, UR15, UR14, 0x3 ;  /* 0x0000000e0f047291 */ /* 0x000fd2000f8e18ff */
[----:B------:R-:W2:Y:S02]  /*2bb0*/  SYNCS.PHASECHK.TRANS64.TRYWAIT P0, [UR4], R3 ;  /* 0x00000003ff0075a7 */ /* 0x000ea40008001104 */
[----:B--2---:R-:W-:Y:S05]  /*2bc0*/  @!P0 BRA `(.L_x_45) ;  /* 0x0000005c005c8947 */ /* 0x004fea0003800000 */
.L_x_141:
[----:B------:R-:W-:-:S04]  /*2bd0*/  UIADD3 UR4, UPT, UPT, UR15, 0x1, URZ ;  /* 0x000000010f047890 */ /* 0x000fc8000fffe0ff */
[----:B------:R-:W-:-:S04]  /*2be0*/  UISETP.NE.AND UP0, UPT, UR4, 0x5, UPT ;  /* 0x000000050400788c */ /* 0x000fc8000bf05270 */
[----:B------:R-:W-:Y:S02]  /*2bf0*/  USEL UR6, URZ, 0x1, UP0 ;  /* 0x00000001ff067887 */ /* 0x000fe40008000000 */
[----:B------:R-:W-:-:S04]  /*2c00*/  USEL UR4, UR4, URZ, UP0 ;  /* 0x000000ff04047287 */ /* 0x000fc80008000000 */
[----:B------:R-:W-:Y:S01]  /*2c10*/  ULEA UR5, UR4, UR14, 0x3 ;  /* 0x0000000e04057291 */ /* 0x000fe2000f8e18ff */
[----:B------:R-:W-:-:S04]  /*2c20*/  LOP3.LUT R2, R12, UR6, RZ, 0x3c, !PT ;  /* 0x000000060c027c12 */ /* 0x000fc8000f8e3cff */
[----:B-1----:R-:W-:-:S04]  /*2c30*/  SHF.L.U32 R3, R2, 0x1f, RZ ;  /* 0x0000001f02037819 */ /* 0x002fc800000006ff */
[----:B------:R-:W1:Y:S02]  /*2c40*/  SYNCS.PHASECHK.TRANS64.TRYWAIT P0, [UR5], R3 ;  /* 0x00000003ff0075a7 */ /* 0x000e640008001105 */
[----:B-1----:R-:W-:Y:S05]  /*2c50*/  @!P0 BRA `(.L_x_46) ;  /* 0x0000005c00508947 */ /* 0x002fea0003800000 */
.L_x_143:
        /* <DEDUP_REMOVED lines=9> */
.L_x_145:
        /* <DEDUP_REMOVED lines=9> */
.L_x_147:
[----:B------:R-:W-:-:S04]  /*2d80*/  UIADD3 UR4, UPT, UPT, UR4, 0x1, URZ ;  /* 0x0000000104047890 */ /* 0x000fc8000fffe0ff */
[----:B------:R-:W-:-:S04]  /*2d90*/  UISETP.NE.AND UP0, UPT, UR4, 0x5, UPT ;  /* 0x000000050400788c */ /* 0x000fc8000bf05270 */
[----:B------:R-:W-:Y:S02]  /*2da0*/  USEL UR5, URZ, 0x1, UP0 ;  /* 0x00000001ff057887 */ /* 0x000fe40008000000 */
[----:B------:R-:W-:-:S04]  /*2db0*/  USEL UR4, UR4, URZ, UP0 ;  /* 0x000000ff04047287 */ /* 0x000fc80008000000 */
[----:B------:R-:W-:Y:S01]  /*2dc0*/  ULEA UR4, UR4, UR14, 0x3 ;  /* 0x0000000e04047291 */ /* 0x000fe2000f8e18ff */
[----:B-1----:R-:W-:-:S04]  /*2dd0*/  LOP3.LUT R3, R2, UR5, RZ, 0x3c, !PT ;  /* 0x0000000502037c12 */ /* 0x002fc8000f8e3cff */
[----:B------:R-:W-:Y:S01]  /*2de0*/  SHF.L.U32 R3, R3, 0x1f, RZ ;  /* 0x0000001f03037819 */ /* 0x000fe200000006ff */
[----:B------:R-:W-:-:S07]  /*2df0*/  IMAD.U32 R0, RZ, RZ, UR4 ;  /* 0x00000004ff007e24 */ /* 0x000fce000f8e00ff */
.L_x_49:
[----:B-1----:R1:W2:Y:S02]  /*2e00*/  SYNCS.PHASECHK.TRANS64.TRYWAIT P0, [R0+URZ], R3 ;  /* 0x00000003000075a7 */ /* 0x0022a400080011ff */
[----:B--2---:R-:W-:Y:S05]  /*2e10*/  @!P0 NANOSLEEP.SYNCS 0x989680 ;  /* 0x009896800000895d */ /* 0x004fea0003900000 */
[----:B------:R-:W2:Y:S02]  /*2e20*/  @!P0 SYNCS.PHASECHK.TRANS64 P0, [R0+URZ], R3 ;  /* 0x00000003000085a7 */ /* 0x000ea400080010ff */
[----:B--2---:R-:W-:Y:S05]  /*2e30*/  @P0 EXIT ;  /* 0x000000000000094d */ /* 0x004fea0003800000 */
[----:B------:R-:W-:Y:S05]  /*2e40*/  BRA `(.L_x_49) ;  /* 0xfffffffc00ec7947 */ /* 0x000fea000383ffff */
.L_x_22:
[----:B------:R-:W-:-:S04]  /*2e50*/  UISETP.NE.AND UP0, UPT, UR55, URZ, UPT ;  /* 0x000000ff3700728c */ /* 0x000fc8000bf05270 */
[----:B------:R-:W-:-:S09]  /*2e60*/  UISETP.NE.OR UP0, UPT, UR20, 0x1, UP0 ;  /* 0x000000011400788c */ /* 0x000fd20008705670 */
[----:B------:R-:W-:Y:S05]  /*2e70*/  BRA.U UP0, `(.L_x_50) ;  /* 0x0000000500487547 */ /* 0x000fea000b800000 */
[----:B------:R-:W-:Y:S01]  /*2e80*/  ISETP.GE.U32.AND P2, PT, R3, 0x8, PT ;  /* 0x000000080300780c */ /* 0x000fe20003f46070 */
[----:B------:R-:W-:Y:S01]  /*2e90*/  IMAD.MOV.U32 R12, RZ, RZ, 0x1 ;  /* 0x00000001ff0c7424 */ /* 0x000fe200078e00ff */
[----:B------:R-:W-:Y:S02]  /*2ea0*/  CS2R R10, SRZ ;  /* 0x00000000000a7805 */ /* 0x000fe4000001ff00 */
[----:B------:R-:W-:Y:S01]  /*2eb0*/  CS2R R8, SRZ ;  /* 0x0000000000087805 */ /* 0x000fe2000001ff00 */
[----:B------:R-:W-:Y:S01]  /*2ec0*/  UMOV UR6, 0x400 ;  /* 0x0000040000067882 */ /* 0x000fe20000000000 */
[----:B------:R-:W-:Y:S01]  /*2ed0*/  UMOV UR5, URZ ;  /* 0x000000ff00057c82 */ /* 0x000fe20008000000 */
[----:B------:R-:W-:-:S12]  /*2ee0*/  ULEA UR6, UR55, UR6, 0x18 ;  /* 0x0000000637067291 */ /* 0x000fd8000f8ec0ff */
.L_x_54:
[----:B------:R-:W-:Y:S02]  /*2ef0*/  LEA R0, R8, UR6, 0x3 ;  /* 0x0000000608007c11 */ /* 0x000fe4000f8e18ff */
[----:B------:R-:W-:-:S03]  /*2f00*/  SHF.L.U32 R5, R9, 0x1f, RZ ;  /* 0x0000001f09057819 */ /* 0x000fc600000006ff */
[----:B------:R-:W-:Y:S01]  /*2f10*/  VIADD R4, R0, 0x100 ;  /* 0x0000010000047836 */ /* 0x000fe20000000000 */
[----:B------:R-:W2:Y:S02]  /*2f20*/  SYNCS.PHASECHK.TRANS64.TRYWAIT P0, [R0+URZ+0xf0], R5 ;  /* 0x0000f005000075a7 */ /* 0x000ea400080011ff */
[----:B--2---:R-:W-:Y:S05]  /*2f30*/  @!P0 BRA `(.L_x_51) ;  /* 0x0000005800e08947 */ /* 0x004fea0003800000 */
.L_x_148:
[----:B------:R-:W-:Y:S01]  /*2f40*/  ULEA UR4, UR5, UR6, 0x3 ;  /* 0x0000000605047291 */ /* 0x000fe2000f8e18ff */
[----:B------:R-:W-:Y:S01]  /*2f50*/  PRMT R4, RZ, 0x654, R4 ;  /* 0x00000654ff047816 */ /* 0x000fe20000000004 */
[----:B--2---:R-:W-:Y:S01]  /*2f60*/  @!P2 IMAD.MOV.U32 R5, RZ, RZ, 0x10 ;  /* 0x00000010ff05a424 */ /* 0x004fe200078e00ff */
[----:B------:R-:W-:Y:S01]  /*2f70*/  SHF.L.U32 R7, R12, 0x1f, RZ ;  /* 0x0000001f0c077819 */ /* 0x000fe200000006ff */
[----:B------:R-:W-:Y:S01]  /*2f80*/  UIADD3 UR7, UPT, UPT, UR4, 0x90, URZ ;  /* 0x0000009004077890 */ /* 0x000fe2000fffe0ff */
[----:B------:R2:W-:Y:S05]  /*2f90*/  SYNCS.ARRIVE.TRANS64.RED.A1T0 RZ, [R4+URZ], RZ ;  /* 0x000000ff04ff79a7 */ /* 0x0005ea00081004ff */
[----:B------:R-:W-:Y:S01]  /*2fa0*/  IMAD.U32 R0, RZ, RZ, UR7 ;  /* 0x00000007ff007e24 */ /* 0x000fe2000f8e00ff */
[----:B------:R-:W3:Y:S04]  /*2fb0*/  SYNCS.PHASECHK.TRANS64.TRYWAIT P0, [UR4+0xa0], R7 ;  /* 0x0000a007ff0075a7 */ /* 0x000ee80008001104 */
[----:B------:R-:W-:Y:S01]  /*2fc0*/  PRMT R13, R3, 0x654, R0 ;  /* 0x00000654030d7816 */ /* 0x000fe20000000000 */
[----:B--23--:R-:W-:Y:S06]  /*2fd0*/  @!P0 BRA `(.L_x_52) ;  /* 0x0000005800cc8947 */ /* 0x00cfec0003800000 */
.L_x_150:
[----:B------:R-:W-:Y:S01]  /*2fe0*/  ULEA UR8, UR5, UR6, 0x4 ;  /* 0x0000000605087291 */ /* 0x000fe2000f8e20ff */
[----:B------:R-:W-:Y:S01]  /*2ff0*/  SEL R2, R13, R2, !P2 ;  /* 0x000000020d027207 */ /* 0x000fe20005000000 */
[----:B------:R-:W-:Y:S01]  /*3000*/  UIADD3 UR9, UPT, UPT, UR4, 0x90, URZ ;  /* 0x0000009004097890 */ /* 0x000fe2000fffe0ff */
[----:B--2---:R-:W-:Y:S01]  /*3010*/  LEA R0, R11, UR6, 0x3 ;  /* 0x000000060b007c11 */ /* 0x004fe2000f8e18ff */
[----:B------:R-:W-:Y:S01]  /*3020*/  UIADD3 UR8, UPT, UPT, UR8, 0x120, URZ ;  /* 0x0000012008087890 */ /* 0x000fe2000fffe0ff */
[----:B------:R2:W-:Y:S01]  /*3030*/  @!P2 SYNCS.ARRIVE.TRANS64.RED RZ, [R2+URZ], R5 ;  /* 0x0000000502ffa9a7 */ /* 0x0005e200080004ff */
[----:B------:R-:W-:Y:S01]  /*3040*/  UIADD3 UR4, UPT, UPT, UR5, 0x1, URZ ;  /* 0x0000000105047890 */ /* 0x000fe2000fffe0ff */
[----:B------:R-:W-:-:S03]  /*3050*/  VIADD R8, R8, 0x1 ;  /* 0x0000000108087836 */ /* 0x000fc60000000000 */
[----:B------:R-:W-:Y:S02]  /*3060*/  UISETP.NE.AND UP0, UPT, UR4, 0x2, UPT ;  /* 0x000000020400788c */ /* 0x000fe4000bf05270 */
[----:B------:R-:W-:Y:S01]  /*3070*/  ISETP.NE.AND P0, PT, R8, 0x2, PT ;  /* 0x000000020800780c */ /* 0x000fe20003f05270 */
[----:B------:R-:W-:Y:S06]  /*3080*/  UGETNEXTWORKID.BROADCAST [UR8], [UR9] ;  /* 0x00000000080073ca */ /* 0x000fec0008000100 */
[----:B------:R-:W-:Y:S02]  /*3090*/  USEL UR7, URZ, 0x1, UP0 ;  /* 0x00000001ff077887 */ /* 0x000fe40008000000 */
[----:B------:R-:W-:-:S04]  /*30a0*/  USEL UR5, UR4, URZ, UP0 ;  /* 0x000000ff04057287 */ /* 0x000fc80008000000 */
[----:B------:R-:W-:Y:S02]  /*30b0*/  LOP3.LUT R12, R12, UR7, RZ, 0x3c, !PT ;  /* 0x000000070c0c7c12 */ /* 0x000fe4000f8e3cff */
[----:B--2---:R-:W-:-:S04]  /*30c0*/  SHF.L.U32 R5, R10, 0x1f, RZ ;  /* 0x0000001f0a057819 */ /* 0x004fc800000006ff */
[----:B------:R-:W2:Y:S02]  /*30d0*/  SYNCS.PHASECHK.TRANS64.TRYWAIT P1, [R0+URZ+0x90], R5 ;  /* 0x00009005000075a7 */ /* 0x000ea400080211ff */
[----:B--2---:R-:W-:Y:S05]  /*30e0*/  @!P1 BRA `(.L_x_53) ;  /* 0x0000005800a09947 */ /* 0x004fea0003800000 */
.L_x_151:
[C---:B------:R-:W-:Y:S01]  /*30f0*/  LEA R4, R11.reuse, UR6, 0x4 ;  /* 0x000000060b047c11 */ /* 0x040fe2000f8e20ff */
[----:B--2---:R-:W-:Y:S01]  /*3100*/  VIADD R0, R0, 0xa0 ;  /* 0x000000a000007836 */ /* 0x004fe20000000000 */
[----:B------:R-:W-:Y:S01]  /*3110*/  SEL R8, R8, RZ, P0 ;  /* 0x000000ff08087207 */ /* 0x000fe20000000000 */
[----:B------:R-:W-:-:S03]  /*3120*/  VIADD R11, R11, 0x1 ;  /* 0x000000010b0b7836 */ /* 0x000fc60000000000 */
[----:B------:R-:W2:Y:S01]  /*3130*/  LDS.128 R4, [R4+0x120] ;  /* 0x0001200004047984 */ /* 0x000ea20000000c00 */
[----:B------:R-:W-:Y:S02]  /*3140*/  PRMT R0, RZ, 0x654, R0 ;  /* 0x00000654ff007816 */ /* 0x000fe40000000000 */
[C---:B------:R-:W-:Y:S01]  /*3150*/  ISETP.NE.AND P1, PT, R11.reuse, 0x2, PT ;  /* 0x000000020b00780c */ /* 0x040fe20003f25270 */
[----:B------:R-:W-:Y:S01]  /*3160*/  @!PT LDS RZ, [RZ] ;  /* 0x00000000fffff984 */ /* 0x000fe20000000800 */
[----:B------:R-:W-:Y:S01]  /*3170*/  @!PT LDS RZ, [RZ] ;  /* 0x00000000fffff984 */ /* 0x000fe20000000800 */
[----:B------:R-:W-:Y:S01]  /*3180*/  @!PT LDS RZ, [RZ] ;  /* 0x00000000fffff984 */ /* 0x000fe20000000800 */
[----:B------:R-:W-:Y:S01]  /*3190*/  @!PT LDS RZ, [RZ] ;  /* 0x00000000fffff984 */ /* 0x000fe20000000800 */
[----:B------:R3:W-:Y:S06]  /*31a0*/  MEMBAR.ALL.CTA ;  /* 0x0000000000007992 */ /* 0x0007ec0000008000 */
[----:B---3--:R-:W3:Y:S01]  /*31b0*/  FENCE.VIEW.ASYNC.S ;  /* 0x00000000000073c6 */ /* 0x008ee20000000000 */
[----:B------:R-:W-:Y:S01]  /*31c0*/  SEL R11, R11, RZ, P1 ;  /* 0x000000ff0b0b7207 */ /* 0x000fe20000800000 */
[----:B---3--:R3:W-:Y:S01]  /*31d0*/  SYNCS.ARRIVE.TRANS64.RED.A1T0 RZ, [R0+URZ], RZ ;  /* 0x000000ff00ff79a7 */ /* 0x0087e200081004ff */
[----:B--2---:R-:W-:-:S02]  /*31e0*/  LOP3.LUT P3, RZ, R6, 0x1, RZ, 0xc0, !PT ;  /* 0x0000000106ff7812 */ /* 0x004fc4000786c0ff */
[----:B------:R-:W-:-:S04]  /*31f0*/  SEL R5, RZ, 0x1, P1 ;  /* 0x00000001ff057807 */ /* 0x000fc80000800000 */
[----:B------:R-:W-:Y:S02]  /*3200*/  LOP3.LUT R10, R10, R5, RZ, 0x3c, !PT ;  /* 0x000000050a0a7212 */ /* 0x000fe400078e3cff */
[----:B---3--:R-:W-:-:S04]  /*3210*/  SEL R0, RZ, 0x1, P0 ;  /* 0x00000001ff007807 */ /* 0x008fc80000000000 */
[----:B------:R-:W-:Y:S01]  /*3220*/  LOP3.LUT R9, R9, R0, RZ, 0x3c, !PT ;  /* 0x0000000009097212 */ /* 0x000fe200078e3cff */
[----:B------:R-:W-:Y:S06]  /*3230*/  @P3 BRA `(.L_x_54) ;  /* 0xfffffffc002c3947 */ /* 0x000fec000383ffff */
[----:B------:R-:W-:Y:S01]  /*3240*/  ULEA UR4, UR5, UR6, 0x3 ;  /* 0x0000000605047291 */ /* 0x000fe2000f8e18ff */
[----:B------:R-:W-:-:S08]  /*3250*/  SHF.L.U32 R3, R12, 0x1f, RZ ;  /* 0x0000001f0c037819 */ /* 0x000fd000000006ff */
[----:B------:R-:W2:Y:S02]  /*3260*/  SYNCS.PHASECHK.TRANS64 P0, [UR4+0xa0], R3 ;  /* 0x0000a003ff0075a7 */ /* 0x000ea40008001004 */
[----:B--2---:R-:W-:Y:S05]  /*3270*/  @P0 BRA `(.L_x_55) ;  /* 0x0000000000080947 */ /* 0x004fea0003800000 */
[----:B------:R-:W2:Y:S02]  /*3280*/  SYNCS.PHASECHK.TRANS64.TRYWAIT P0, [UR4+0xa0], R3 ;  /* 0x0000a003ff0075a7 */ /* 0x000ea40008001104 */
[----:B--2---:R-:W-:Y:S05]  /*3290*/  @!P0 BRA `(.L_x_56) ;  /* 0x0000005800488947 */ /* 0x004fea0003800000 */
.L_x_55:
[----:B------:R-:W-:-:S04]  /*32a0*/  UIADD3 UR7, UPT, UPT, UR5, 0x1, URZ ;  /* 0x0000000105077890 */ /* 0x000fc8000fffe0ff */
[----:B------:R-:W-:-:S04]  /*32b0*/  UISETP.NE.AND UP0, UPT, UR7, 0x2, UPT ;  /* 0x000000020700788c */ /* 0x000fc8000bf05270 */
[----:B------:R-:W-:Y:S02]  /*32c0*/  USEL UR8, URZ, 0x1, UP0 ;  /* 0x00000001ff087887 */ /* 0x000fe40008000000 */
[----:B------:R-:W-:-:S04]  /*32d0*/  USEL UR7, UR7, URZ, UP0 ;  /* 0x000000ff07077287 */ /* 0x000fc80008000000 */
[----:B------:R-:W-:Y:S01]  /*32e0*/  ULEA UR7, UR7, UR6, 0x3 ;  /* 0x0000000607077291 */ /* 0x000fe2000f8e18ff */
[----:B--2---:R-:W-:-:S04]  /*32f0*/  LOP3.LUT R3, R12, UR8, RZ, 0x3c, !PT ;  /* 0x000000080c037c12 */ /* 0x004fc8000f8e3cff */
[----:B------:R-:W-:-:S04]  /*3300*/  SHF.L.U32 R0, R3, 0x1f, RZ ;  /* 0x0000001f03007819 */ /* 0x000fc800000006ff */
[----:B------:R-:W2:Y:S02]  /*3310*/  SYNCS.PHASECHK.TRANS64 P0, [UR7+0xa0], R0 ;  /* 0x0000a000ff0075a7 */ /* 0x000ea40008001007 */
[----:B-12---:R-:W-:Y:S05]  /*3320*/  @P0 EXIT ;  /* 0x000000000000094d */ /* 0x006fea0003800000 */
[----:B------:R-:W-:Y:S02]  /*3330*/  SHF.L.U32 R3, R3, 0x1f, RZ ;  /* 0x0000001f03037819 */ /* 0x000fe400000006ff */
[----:B------:R-:W-:-:S07]  /*3340*/  MOV R0, UR7 ;  /* 0x0000000700007c02 */ /* 0x000fce0008000f00 */
.L_x_57:
[----:B-1----:R1:W2:Y:S02]  /*3350*/  SYNCS.PHASECHK.TRANS64.TRYWAIT P0, [R0+URZ+0xa0], R3 ;  /* 0x0000a003000075a7 */ /* 0x0022a400080011ff */
[----:B--2---:R-:W-:Y:S05]  /*3360*/  @!P0 NANOSLEEP.SYNCS 0x989680 ;  /* 0x009896800000895d */ /* 0x004fea0003900000 */
[----:B------:R-:W2:Y:S02]  /*3370*/  @!P0 SYNCS.PHASECHK.TRANS64 P0, [R0+URZ+0xa0], R3 ;  /* 0x0000a003000085a7 */ /* 0x000ea400080010ff */
[----:B--2---:R-:W-:Y:S05]  /*3380*/  @P0 EXIT ;  /* 0x000000000000094d */ /* 0x004fea0003800000 */
[----:B------:R-:W-:Y:S05]  /*3390*/  BRA `(.L_x_57) ;  /* 0xfffffffc00ec7947 */ /* 0x000fea000383ffff */
.L_x_50:
[----:B------:R-:W-:Y:S05]  /*33a0*/  BRA.U UP5, `(.L_x_58) ;  /* 0x0000001505487547 */ /* 0x000fea000b800000 */
[----:B------:R-:W-:Y:S01]  /*33b0*/  UMOV UR4, 0x40 ;  /* 0x0000004000047882 */ /* 0x000fe20000000000 */
[----:B------:R-:W-:Y:S01]  /*33c0*/  NOP ;  /* 0x0000000000007918 */ /* 0x000fe20000000000 */
[----:B------:R-:W-:Y:S01]  /*33d0*/  ULEA UR5, UR55, UR4, 0x18 ;  /* 0x0000000437057291 */ /* 0x000fe2000f8ec0ff */
[----:B------:R-:W-:Y:S02]  /*33e0*/  UMOV UR6, 0x400 ;  /* 0x0000040000067882 */ /* 0x000fe40000000000 */
[----:B------:R-:W-:-:S06]  /*33f0*/  ULEA UR6, UR55, UR6, 0x18 ;  /* 0x0000000637067291 */ /* 0x000fcc000f8ec0ff */
[----:B------:R-:W2:Y:S02]  /*3400*/  LDS.U8 R3, [UR5+0x1c] ;  /* 0x00001c05ff037984 */ /* 0x000ea40008000000 */
[----:B--2---:R-:W-:-:S13]  /*3410*/  ISETP.NE.AND P0, PT, R3, RZ, PT ;  /* 0x000000ff0300720c */ /* 0x004fda0003f05270 */
[----:B------:R-:W-:Y:S05]  /*3420*/  @P0 BRA `(.L_x_59) ;  /* 0x0000000400080947 */ /* 0x000fea0003800000 */
[----:B------:R-:W-:Y:S02]  /*3430*/  UISETP.NE.U32.AND UP1, UPT, UR68, 0x1, UPT ;  /* 0x000000014400788c */ /* 0x000fe4000bf25070 */
[----:B------:R-:W-:-:S07]  /*3440*/  UIADD3 UR7, UPT, UPT, UR5, 0x8, URZ ;  /* 0x0000000805077890 */ /* 0x000fce000fffe0ff */
[----:B------:R-:W-:Y:S05]  /*3450*/  BRA.U !UP1, `(.L_x_60) ;  /* 0x00000001099c7547 */ /* 0x000fea000b800000 */
[----:B------:R-:W-:Y:S01]  /*3460*/  ELECT P0, URZ, PT ;  /* 0x0000000000ff782f */ /* 0x000fe20003800000 */
[----:B------:R-:W-:-:S12]  /*3470*/  BSSY B0, `(.L_x_60) ;  /* 0x0000025000007945 */ /* 0x000fd80003800000 */
[----:B------:R-:W-:Y:S05]  /*3480*/  @!P0 BRA `(.L_x_61) ;  /* 0x00000000008c8947 */ /* 0x000fea0003800000 */
[----:B------:R-:W-:-:S05]  /*3490*/  UMOV UR4, 0x10 ;  /* 0x0000001000047882 */ /* 0x000fca0000000000 */
[----:B------:R-:W-:Y:S04]  /*34a0*/  DEPBAR.LE SB2, 0x36 ;  /* 0x0000ad800000791a */ /* 0x000fe80000000000 */
[----:B------:R-:W2:Y:S02]  /*34b0*/  UTCATOMSWS.2CTA.FIND_AND_SET.ALIGN UP0, UR4, UR4 ;  /* 0x00000004000475e3 */ /* 0x000ea40008200800 */
[----:B--2---:R-:W-:Y:S01]  /*34c0*/  MOV R10, UR4 ;  /* 0x00000004000a7c02 */ /* 0x004fe20008000f00 */
[----:B------:R-:W-:Y:S06]  /*34d0*/  BRA.U UP0, `(.L_x_62) ;  /* 0x0000000100187547 */ /* 0x000fec000b800000 */
.L_x_63:
[----:B------:R-:W-:Y:S05]  /*34e0*/  NANOSLEEP 0x64 ;  /* 0x000000640000795d */ /* 0x000fea0003800000 */
[----:B------:R-:W-:-:S05]  /*34f0*/  UMOV UR4, 0x10 ;  /* 0x0000001000047882 */ /* 0x000fca0000000000 */
[----:B------:R-:W-:Y:S04]  /*3500*/  DEPBAR.LE SB2, 0x36 ;  /* 0x0000ad800000791a */ /* 0x000fe80000000000 */
[----:B------:R-:W2:Y:S02]  /*3510*/  UTCATOMSWS.2CTA.FIND_AND_SET.ALIGN UP0, UR4, UR4 ;  /* 0x00000004000475e3 */ /* 0x000ea40008200800 */
[----:B--2---:R-:W-:Y:S01]  /*3520*/  MOV R10, UR4 ;  /* 0x00000004000a7c02 */ /* 0x004fe20008000f00 */
[----:B------:R-:W-:Y:S05]  /*3530*/  BRA.U !UP0, `(.L_x_63) ;  /* 0xfffffffd08e87547 */ /* 0x000fea000b83ffff */
.L_x_62:
[----:B------:R-:W2:Y:S01]  /*3540*/  LDS R6, [UR5+0x10] ;  /* 0x00001005ff067984 */ /* 0x000ea20008000800 */
[----:B------:R-:W-:Y:S01]  /*3550*/  IMAD.U32 R3, RZ, RZ, UR6 ;  /* 0x00000006ff037e24 */ /* 0x000fe2000f8e00ff */
[----:B------:R-:W-:-:S03]  /*3560*/  MOV R4, UR69 ;  /* 0x0000004500047c02 */ /* 0x000fc60008000f00 */
[----:B------:R-:W-:Y:S01]  /*3570*/  VIADD R3, R3, 0x140 ;  /* 0x0000014003037836 */ /* 0x000fe20000000000 */
[----:B--2---:R-:W-:-:S04]  /*3580*/  SHF.L.U32 R6, R6, 0x1f, RZ ;  /* 0x0000001f06067819 */ /* 0x004fc800000006ff */
[----:B------:R-:W2:Y:S02]  /*3590*/  SYNCS.PHASECHK.TRANS64.TRYWAIT P0, [UR5+0x8], R6 ;  /* 0x00000806ff0075a7 */ /* 0x000ea40008001105 */
[----:B--2---:R-:W-:Y:S05]  /*35a0*/  @P0 BRA `(.L_x_64) ;  /* 0x0000000000080947 */ /* 0x004fea0003800000 */
[----:B------:R-:W2:Y:S02]  /*35b0*/  SYNCS.PHASECHK.TRANS64.TRYWAIT P0, [UR5+0x8], R6 ;  /* 0x00000806ff0075a7 */ /* 0x000ea40008001105 */
[----:B--2---:R-:W-:Y:S05]  /*35c0*/  @!P0 BRA `(.L_x_65) ;  /* 0x0000005400948947 */ /* 0x004fea0003800000 */
.L_x_64:
[----:B------:R-:W-:Y:S01]  /*35d0*/  PRMT R4, R4, 0x654, R3 ;  /* 0x0000065404047816 */ /* 0x000fe20000000003 */
[----:B------:R-:W-:Y:S01]  /*35e0*/  HFMA2 R3, -RZ, RZ, 0, 5.9604644775390625e-08 ;  /* 0x00000001ff037431 */ /* 0x000fe200000001ff */
[----:B------:R-:W-:Y:S01]  /*35f0*/  UPRMT UR4, UR69, 0x654, UR7 ;  /* 0x0000065445047896 */ /* 0x000fe20008000007 */
[----:B------:R-:W-:Y:S02]  /*3600*/  IMAD.MOV.U32 R7, RZ, RZ, 0xffff ;  /* 0x0000ffffff077424 */ /* 0x000fe400078e00ff */
[----:B--2---:R-:W-:Y:S02]  /*3610*/  IMAD.MOV.U32 R6, RZ, RZ, 0x4 ;  /* 0x00000004ff067424 */ /* 0x004fe400078e00ff */
[----:B------:R-:W-:Y:S01]  /*3620*/  IMAD.SHL.U32 R9, R10, 0x20, RZ ;  /* 0x000000200a097824 */ /* 0x000fe200078e00ff */
[----:B------:R-:W-:Y:S02]  /*3630*/  MOV R5, UR4 ;  /* 0x0000000400057c02 */ /* 0x000fe40008000f00 */
[-C--:B------:R-:W-:Y:S01]  /*3640*/  SHF.L.U32 R8, R7, R10.reuse, RZ ;  /* 0x0000000a07087219 */ /* 0x080fe200000006ff */
[----:B------:R2:W-:Y:S01]  /*3650*/  SYNCS.ARRIVE.TRANS64.RED RZ, [UR4], R6 ;  /* 0x00000006ffff79a7 */ /* 0x0005e20008000404 */
[----:B------:R-:W-:Y:S01]  /*3660*/  SHF.L.U32 R7, R3, R10, RZ ;  /* 0x0000000a03077219 */ /* 0x000fe200000006ff */
[----:B------:R2:W-:Y:S04]  /*3670*/  STS [UR6+0x140], R9 ;  /* 0x00014009ff007988 */ /* 0x0005e80008000806 */
[----:B------:R2:W-:Y:S04]  /*3680*/  STAS [R4.64], R10 ;  /* 0x0000000a04007dbd */ /* 0x0005e8000c0008ff */
[----:B------:R2:W-:Y:S04]  /*3690*/  ATOMS.OR RZ, [UR5+0x14], R8 ;  /* 0x00001408ffff798c */ /* 0x0005e8000b000005 */
[----:B------:R2:W-:Y:S04]  /*36a0*/  ATOMS.OR RZ, [UR5+0x18], R7 ;  /* 0x00001807ffff798c */ /* 0x0005e8000b000005 */
[----:B------:R2:W-:Y:S02]  /*36b0*/  ATOMS.XOR RZ, [UR5+0x10], R3 ;  /* 0x00001003ffff798c */ /* 0x0005e4000b800005 */
.L_x_61:
[----:B-1----:R-:W-:Y:S05]  /*36c0*/  BSYNC B0 ;  /* 0x0000000000007941 */ /* 0x002fea0003800000 */
.L_x_60:
[----:B------:R-:W-:Y:S05]  /*36d0*/  BRA.U UP1, `(.L_x_66) ;  /* 0x00000001016c7547 */ /* 0x000fea000b800000 */
[----:B------:R-:W-:-:S03]  /*36e0*/  UMOV UR4, 0xffffffff ;  /* 0xffffffff00047882 */ /* 0x000fc60000000000 */
[----:B------:R-:W-:Y:S05]  /*36f0*/  BRA.DIV UR4, `(.L_x_67) ;  /* 0x0000005604607947 */ /* 0x000fea000b800000 */
[----:B------:R-:W-:-:S13]  /*3700*/  ELECT P0, URZ, PT ;  /* 0x0000000000ff782f */ /* 0x000fda0003800000 */
.L_x_155:
[----:B------:R-:W-:Y:S05]  /*3710*/  @!P0 BRA `(.L_x_66) ;  /* 0x00000000005c8947 */ /* 0x000fea0003800000 */
[----:B--2---:R-:W2:Y:S02]  /*3720*/  LDS R4, [UR5+0x10] ;  /* 0x00001005ff047984 */ /* 0x004ea40008000800 */
[----:B--2---:R-:W-:-:S04]  /*3730*/  SHF.L.U32 R4, R4, 0x1f, RZ ;  /* 0x0000001f04047819 */ /* 0x004fc800000006ff */
[----:B------:R-:W2:Y:S02]  /*3740*/  SYNCS.PHASECHK.TRANS64.TRYWAIT P0, [UR5+0x8], R4 ;  /* 0x00000804ff0075a7 */ /* 0x000ea40008001105 */
[----:B--2---:R-:W-:Y:S05]  /*3750*/  @P0 BRA `(.L_x_68) ;  /* 0x0000000000080947 */ /* 0x004fea0003800000 */
[----:B------:R-:W2:Y:S02]  /*3760*/  SYNCS.PHASECHK.TRANS64.TRYWAIT P0, [UR5+0x8], R4 ;  /* 0x00000804ff0075a7 */ /* 0x000ea40008001105 */
[----:B--2---:R-:W-:Y:S05]  /*3770*/  @!P0 BRA `(.L_x_69) ;  /* 0x0000005400648947 */ /* 0x004fea0003800000 */
.L_x_68:
[----:B------:R-:W3:Y:S01]  /*3780*/  LDS R6, [UR6+0x140] ;  /* 0x00014006ff067984 */ /* 0x000ee20008000800 */
[----:B--2---:R-:W-:Y:S02]  /*3790*/  HFMA2 R3, -RZ, RZ, 0, 5.9604644775390625e-08 ;  /* 0x00000001ff037431 */ /* 0x004fe400000001ff */
[----:B------:R-:W-:Y:S01]  /*37a0*/  IMAD.MOV.U32 R4, RZ, RZ, 0xffff ;  /* 0x0000ffffff047424 */ /* 0x000fe200078e00ff */
[----:B------:R-:W-:Y:S01]  /*37b0*/  UPRMT UR4, UR69, 0x654, UR7 ;  /* 0x0000065445047896 */ /* 0x000fe20008000007 */
[----:B---3--:R-:W-:-:S03]  /*37c0*/  IMAD.SHL.U32 R5, R6, 0x20, RZ ;  /* 0x0000002006057824 */ /* 0x008fc600078e00ff */
[-C--:B------:R-:W-:Y:S02]  /*37d0*/  SHF.L.U32 R4, R4, R6.reuse, RZ ;  /* 0x0000000604047219 */ /* 0x080fe400000006ff */
[----:B------:R-:W-:Y:S01]  /*37e0*/  SHF.L.U32 R6, R3, R6, RZ ;  /* 0x0000000603067219 */ /* 0x000fe200000006ff */
[----:B------:R3:W-:Y:S04]  /*37f0*/  STS [UR6+0x140], R5 ;  /* 0x00014005ff007988 */ /* 0x0007e80008000806 */
[----:B------:R3:W-:Y:S04]  /*3800*/  ATOMS.OR RZ, [UR5+0x14], R4 ;  /* 0x00001404ffff798c */ /* 0x0007e8000b000005 */
[----:B------:R3:W-:Y:S01]  /*3810*/  ATOMS.OR RZ, [UR5+0x18], R6 ;  /* 0x00001806ffff798c */ /* 0x0007e2000b000005 */
[----:B------:R-:W-:Y:S03]  /*3820*/  SYNCS.ARRIVE.TRANS64.RED.A1T0 RZ, [UR4], RZ ;  /* 0x000000ffffff79a7 */ /* 0x000fe60008100404 */
[----:B------:R3:W-:Y:S01]  /*3830*/  ATOMS.XOR RZ, [UR5+0x10], R3 ;  /* 0x00001003ffff798c */ /* 0x0007e2000b800005 */
[----:B------:R-:W-:Y:S05]  /*3840*/  BRA `(.L_x_66) ;  /* 0x0000000000107947 */ /* 0x000fea0003800000 */
.L_x_59:
[----:B------:R-:W-:Y:S02]  /*3850*/  MOV R3, 0xffffffff ;  /* 0xffffffff00037802 */ /* 0x000fe40000000f00 */
[----:B------:R-:W-:-:S03]  /*3860*/  MOV R4, 0x3890 ;  /* 0x0000389000047802 */ /* 0x000fc60000000f00 */
[----:B------:R2:W-:Y:S04]  /*3870*/  STS [UR6+0x140], R3 ;  /* 0x00014003ff007988 */ /* 0x0005e80008000806 */
[----:B-12--5:R-:W-:Y:S05]  /*3880*/  CALL.REL.NOINC `($__internal_1_$__cuda_sm10x_tcgen05_guardrail_trap_phase_invalid_during_alloc) ;  /* 0x0000005800c47944 */ /* 0x026fea0003c00000 */
.L_x_66:
[----:B------:R-:W-:Y:S05]  /*3890*/  WARPSYNC.ALL ;  /* 0x0000000000007948 */ /* 0x000fea0003800000 */
[----:B------:R-:W4:Y:S01]  /*38a0*/  S2UR UR4, SR_CgaCtaId ;  /* 0x00000000000479c3 */ /* 0x000f220000008800 */
[----:B------:R-:W-:Y:S01]  /*38b0*/  UMOV UR41, 0x400 ;  /* 0x0000040000297882 */ /* 0x000fe20000000000 */
[----:B------:R-:W-:-:S06]  /*38c0*/  NOP ;  /* 0x0000000000007918 */ /* 0x000fcc0000000000 */
[----:B------:R-:W-:Y:S06]  /*38d0*/  BAR.ARV 0x6, 0xa0 ;  /* 0x0182800000007b1d */ /* 0x000fec0000002000 */
[----:B------:R-:W1:Y:S01]  /*38e0*/  LDCU UR6, c[0x0][0x38c] ;  /* 0x00007180ff0677ac */ /* 0x000e620008000800 */
[----:B------:R-:W-:Y:S01]  /*38f0*/  LOP3.LUT R0, R0, 0xffff, RZ, 0xc0, !PT ;  /* 0x0000ffff00007812 */ /* 0x000fe200078ec0ff */
[----:B--2---:R-:W-:Y:S01]  /*3900*/  IMAD.MOV.U32 R9, RZ, RZ, 0x1 ;  /* 0x00000001ff097424 */ /* 0x004fe200078e00ff */
[----:B------:R-:W-:Y:S01]  /*3910*/  LOP3.LUT R2, R2, 0xffff, RZ, 0xc0, !PT ;  /* 0x0000ffff02027812 */ /* 0x000fe200078ec0ff */
[----:B------:R-:W-:Y:S01]  /*3920*/  IMAD.MOV.U32 R8, RZ, RZ, RZ ;  /* 0x000000ffff087224 */ /* 0x000fe200078e00ff */
[----:B------:R-:W-:Y:S01]  /*3930*/  R2UR UR65, R0 ;  /* 0x00000000004172ca */ /* 0x000fe200000e0000 */
[----:B------:R-:W-:Y:S01]  /*3940*/  UMOV UR47, URZ ;  /* 0x000000ff002f7c82 */ /* 0x000fe20008000000 */
[----:B------:R-:W-:Y:S01]  /*3950*/  R2UR UR43, R2 ;  /* 0x00000000022b72ca */ /* 0x000fe200000e0000 */
[----:B------:R-:W-:Y:S01]  /*3960*/  UMOV UR38, URZ ;  /* 0x000000ff00267c82 */ /* 0x000fe20008000000 */
[----:B------:R-:W-:Y:S01]  /*3970*/  UMOV UR37, URZ ;  /* 0x000000ff00257c82 */ /* 0x000fe20008000000 */
[----:B----4-:R-:W-:-:S02]  /*3980*/  ULEA UR41, UR4, UR41, 0x18 ;  /* 0x0000002904297291 */ /* 0x010fc4000f8ec0ff */
[----:B------:R-:W-:Y:S02]  /*3990*/  UISETP.NE.AND UP3, UPT, UR68, URZ, UPT ;  /* 0x000000ff4400728c */ /* 0x000fe4000bf65270 */
[----:B------:R-:W-:Y:S02]  /*39a0*/  UIADD3 UR5, UPT, UPT, UR41, 0x6400, URZ ;  /* 0x0000640029057890 */ /* 0x000fe4000fffe0ff */
[----:B------:R-:W-:Y:S02]  /*39b0*/  UIADD3 UR4, UPT, UPT, UR41, 0x2e400, URZ ;  /* 0x0002e40029047890 */ /* 0x000fe4000fffe0ff */
[----:B-1----:R-:W-:Y:S01]  /*39c0*/  UIADD3 UR6, UPT, UPT, UR6, 0x7f, URZ ;  /* 0x0000007f06067890 */ /* 0x002fe2000fffe0ff */
[----:B---3--:R-:W1:Y:S01]  /*39d0*/  LDS R3, [UR41+0x140] ;  /* 0x00014029ff037984 */ /* 0x008e620008000800 */
[----:B------:R-:W-:Y:S02]  /*39e0*/  USHF.R.U32.HI UR5, URZ, 0x4, UR5 ;  /* 0x00000004ff057899 */ /* 0x000fe40008011605 */
[----:B------:R-:W-:-:S02]  /*39f0*/  USHF.R.S32.HI UR64, URZ, 0x1f, UR6 ;  /* 0x0000001fff407899 */ /* 0x000fc40008011406 */
[----:B------:R-:W-:Y:S02]  /*3a00*/  USHF.R.U32.HI UR4, URZ, 0x4, UR4 ;  /* 0x00000004ff047899 */ /* 0x000fe40008011604 */
[----:B------:R-:W-:Y:S02]  /*3a10*/  ULEA.HI UR64, UR64, UR6, URZ, 0x7 ;  /* 0x0000000640407291 */ /* 0x000fe4000f8f38ff */
[----:B------:R-:W-:Y:S02]  /*3a20*/  ULOP3.LUT UR5, UR5, 0x3fff, URZ, 0xc0, !UPT ;  /* 0x00003fff05057892 */ /* 0x000fe4000f8ec0ff */
[----:B------:R-:W-:Y:S02]  /*3a30*/  USHF.R.S32.HI UR64, URZ, 0x7, UR64 ;  /* 0x00000007ff407899 */ /* 0x000fe40008011440 */
[----:B------:R-:W-:Y:S02]  /*3a40*/  ULOP3.LUT UR45, UR4, 0x3fff, URZ, 0xc0, !UPT ;  /* 0x00003fff042d7892 */ /* 0x000fe4000f8ec0ff */
[----:B------:R-:W-:Y:S01]  /*3a50*/  UISETP.LT.AND UP0, UPT, UR64, 0x1, UPT ;  /* 0x000000014000788c */ /* 0x000fe2000bf01270 */
[----:B------:R-:W-:Y:S01]  /*3a60*/  UMOV UR62, 0x0 ;  /* 0x00000000003e7882 */ /* 0x000fe20000000000 */
        /* <DEDUP_REMOVED lines=9> */
[----:B------:R-:W-:-:S02]  /*3b00*/  ULOP3.LUT UR44, UR5, 0x10000, URZ, 0xfc, !UPT ;  /* 0x00010000052c7892 */ /* 0x000fc4000f8efcff */
[----:B------:R-:W-:Y:S02]  /*3b10*/  ULOP3.LUT UR45, UR45, 0x10000, URZ, 0xfc, !UPT ;  /* 0x000100002d2d7892 */ /* 0x000fe4000f8efcff */
[----:B------:R-:W-:Y:S01]  /*3b20*/  USEL UR66, UR64, 0x1, !UP0 ;  /* 0x0000000140427887 */ /* 0x000fe2000c000000 */
[----:B------:R-:W-:Y:S01]  /*3b30*/  UMOV UR52, 0x0 ;  /* 0x0000000000347882 */ /* 0x000fe20000000000 */
[----:B------:R-:W-:Y:S01]  /*3b40*/  UMOV UR53, 0x10100490 ;  /* 0x1010049000357882 */ /* 0x000fe20000000000 */
[----:B------:R-:W-:Y:S01]  /*3b50*/  UMOV UR50, 0x0 ;  /* 0x0000000000327882 */ /* 0x000fe20000000000 */
[----:B------:R-:W-:Y:S01]  /*3b60*/  UMOV UR51, 0x10100490 ;  /* 0x1010049000337882 */ /* 0x000fe20000000000 */
[----:B------:R-:W-:Y:S01]  /*3b70*/  UMOV UR48, 0x0 ;  /* 0x0000000000307882 */ /* 0x000fe20000000000 */
[----:B------:R-:W-:Y:S01]  /*3b80*/  UMOV UR49, 0x10100490 ;  /* 0x1010049000317882 */ /* 0x000fe20000000000 */
[----:B-1----:R-:W-:Y:S02]  /*3b90*/  R2UR UR67, R3 ;  /* 0x00000000034372ca */ /* 0x002fe400000e0000 */
[----:B------:R-:W-:-:S13]  /*3ba0*/  CS2R R2, SRZ ;  /* 0x0000000000027805 */ /* 0x000fda000001ff00 */
.L_x_77:
[C---:B------:R-:W-:Y:S02]  /*3bb0*/  LEA R0, R8.reuse, UR41, 0x3 ;  /* 0x0000002908007c11 */ /* 0x040fe4000f8e18ff */
[----:B------:R-:W-:Y:S02]  /*3bc0*/  SHF.L.U32 R5, R3, 0x1f, RZ ;  /* 0x0000001f03057819 */ /* 0x000fe400000006ff */
[----:B------:R-:W-:Y:S02]  /*3bd0*/  LEA R4, R8, UR41, 0x4 ;  /* 0x0000002908047c11 */ /* 0x000fe4000f8e20ff */
[----:B------:R-:W1:Y:S02]  /*3be0*/  SYNCS.PHASECHK.TRANS64.TRYWAIT P0, [R0+URZ+0x90], R5 ;  /* 0x00009005000075a7 */ /* 0x000e6400080011ff */
[----:B-1-3--:R-:W-:Y:S05]  /*3bf0*/  @!P0 BRA `(.L_x_70) ;  /* 0x00000050005c8947 */ /* 0x00afea0003800000 */
.L_x_156:
[----:B-1----:R-:W1:Y:S01]  /*3c00*/  LDS.128 R4, [R4+0x120] ;  /* 0x0001200004047984 */ /* 0x002e620000000c00 */
[----:B------:R-:W-:Y:S02]  /*3c10*/  VIADD R0, R0, 0xa0 ;  /* 0x000000a000007836 */ /* 0x000fe40000000000 */
[----:B------:R-:W-:Y:S01]  /*3c20*/  VIADD R8, R8, 0x1 ;  /* 0x0000000108087836 */ /* 0x000fe20000000000 */
[----:B------:R-:W-:Y:S01]  /*3c30*/  @!PT LDS RZ, [RZ] ;  /* 0x00000000fffff984 */ /* 0x000fe20000000800 */
[----:B------:R-:W-:Y:S01]  /*3c40*/  @!PT LDS RZ, [RZ] ;  /* 0x00000000fffff984 */ /* 0x000fe20000000800 */
[----:B------:R-:W-:Y:S01]  /*3c50*/  @!PT LDS RZ, [RZ] ;  /* 0x00000000fffff984 */ /* 0x000fe20000000800 */
[----:B------:R-:W-:Y:S01]  /*3c60*/  @!PT LDS RZ, [RZ] ;  /* 0x00000000fffff984 */ /* 0x000fe20000000800 */
[----:B------:R2:W-:Y:S06]  /*3c70*/  MEMBAR.ALL.CTA ;  /* 0x0000000000007992 */ /* 0x0005ec0000008000 */
[----:B--2---:R-:W2:Y:S01]  /*3c80*/  FENCE.VIEW.ASYNC.S ;  /* 0x00000000000073c6 */ /* 0x004ea20000000000 */
[----:B------:R-:W-:-:S04]  /*3c90*/  PRMT R0, RZ, 0x654, R0 ;  /* 0x00000654ff007816 */ /* 0x000fc80000000000 */
[----:B--2---:R2:W-:Y:S01]  /*3ca0*/  SYNCS.ARRIVE.TRANS64.RED.A1T0 RZ, [R0+URZ], RZ ;  /* 0x000000ff00ff79a7 */ /* 0x0045e200081004ff */
[----:B-1----:R-:W-:Y:S01]  /*3cb0*/  LOP3.LUT P1, RZ, R6, 0x1, RZ, 0xc0, !PT ;  /* 0x0000000106ff7812 */ /* 0x002fe2000782c0ff */
[----:B--2---:R-:W-:-:S12]  /*3cc0*/  BRA.U UP3, `(.L_x_71) ;  /* 0x0000000503587547 */ /* 0x004fd8000b800000 */
[----:B------:R-:W1:Y:S01]  /*3cd0*/  LDCU UR4, c[0x0][0x38c] ;  /* 0x00007180ff0477ac */ /* 0x000e620008000800 */
[----:B------:R-:W-:Y:S02]  /*3ce0*/  PLOP3.LUT P2, PT, PT, PT, PT, 0x80, 0x8 ;  /* 0x000000000008781c */ /* 0x000fe40003f4f070 */
[----:B------:R-:W-:Y:S01]  /*3cf0*/  SHF.L.U32 R5, R9, 0x1f, RZ ;  /* 0x0000001f09057819 */ /* 0x000fe200000006ff */
[----:B------:R-:W-:Y:S02]  /*3d00*/  ULEA UR46, UR47, UR41, 0x3 ;  /* 0x000000292f2e7291 */ /* 0x000fe4000f8e18ff */
[----:B------:R-:W-:Y:S02]  /*3d10*/  ULEA UR36, UR47, UR67, 0x6 ;  /* 0x000000432f247291 */ /* 0x000fe4000f8e30ff */
[----:B-1----:R-:W-:-:S06]  /*3d20*/  UISETP.GE.AND UP0, UPT, UR4, 0x1, UPT ;  /* 0x000000010400788c */ /* 0x002fcc000bf06270 */
[----:B------:R-:W-:-:S05]  /*3d30*/  PLOP3.LUT P0, PT, PT, PT, UP0, 0x80, 0x8 ;  /* 0x000000000008781c */ /* 0x000fca0003f0f008 */
[----:B------:R-:W-:-:S08]  /*3d40*/  @UP0 ULEA UR4, UR38, UR41, 0x3 ;  /* 0x0000002926040291 */ /* 0x000fd0000f8e18ff */
[----:B------:R-:W-:-:S04]  /*3d50*/  @P0 SHF.L.U32 R0, R2, 0x1f, RZ ;  /* 0x0000001f02000819 */ /* 0x000fc800000006ff */
[----:B------:R1:W2:Y:S01]  /*3d60*/  @P0 SYNCS.PHASECHK.TRANS64.TRYWAIT P2, [UR4], R0 ;  /* 0x00000000ff0005a7 */ /* 0x0002a20008041104 */
[----:B------:R-:W3:Y:S02]  /*3d70*/  SYNCS.PHASECHK.TRANS64.TRYWAIT P0, [UR46+0xd0], R5 ;  /* 0x0000d005ff0075a7 */ /* 0x000ee4000800112e */
[----:B-123--:R-:W-:Y:S05]  /*3d80*/  @!P0 BRA `(.L_x_72) ;  /* 0x00000050000c8947 */ /* 0x00efea0003800000 */
.L_x_158:
[----:B------:R-:W-:Y:S01]  /*3d90*/  UMOV UR42, UR37 ;  /* 0x00000025002a7c82 */ /* 0x000fe20008000000 */
[----:B------:R-:W-:Y:S05]  /*3da0*/  BRA.U !UP0, `(.L_x_73) ;  /* 0x0000000508107547 */ /* 0x000fea000b800000 */
[----:B------:R-:W-:Y:S02]  /*3db0*/  UIADD3 UR42, UPT, UPT, UR66, UR37, URZ ;  /* 0x00000025422a7290 */ /* 0x000fe4000fffe0ff */
[----:B------:R-:W-:Y:S01]  /*3dc0*/  UPLOP3.LUT UP2, UPT, UPT, UPT, UPT, 0x40, 0x4 ;  /* 0x000000000004789c */ /* 0x000fe20003f4e870 */
[----:B------:R-:W-:Y:S01]  /*3dd0*/  UMOV UR39, UR64 ;  /* 0x0000004000277c82 */ /* 0x000fe20008000000 */
[----:B------:R-:W-:-:S09]  /*3de0*/  UMOV UR5, UR38 ;  /* 0x0000002600057c82 */ /* 0x000fd20008000000 */
.L_x_76:
[----:B------:R-:W-:Y:S01]  /*3df0*/  ULEA UR7, UR5, UR41, 0x3 ;  /* 0x0000002905077291 */ /* 0x000fe2000f8e18ff */
[----:B--23--:R-:W-:Y:S11]  /*3e00*/  @P2 BRA `(.L_x_74) ;  /* 0x00000000000c2947 */ /* 0x00cff60003800000 */
[----:B-1----:R-:W-:Y:S04]  /*3e10*/  SHF.L.U32 R5, R2, 0x1f, RZ ;  /* 0x0000001f02057819 */ /* 0x002fe800000006ff */
[----:B------:R-:W1:Y:S02]  /*3e20*/  SYNCS.PHASECHK.TRANS64.TRYWAIT P0, [UR7], R5 ;  /* 0x00000005ff0075a7 */ /* 0x000e640008001107 */
[----:B-1----:R-:W-:Y:S05]  /*3e30*/  @!P0 BRA `(.L_x_75) ;  /* 0x0000004c00f88947 */ /* 0x002fea0003800000 */
.L_x_74:
[----:B------:R-:W-:Y:S01]  /*3e40*/  UISETP.NE.AND UP0, UPT, UR39, 0x1, UPT ;  /* 0x000000012700788c */ /* 0x000fe2000bf05270 */
[----:B------:R-:W-:Y:S01]  /*3e50*/  PLOP3.LUT P2, PT, PT, PT, PT, 0x80, 0x8 ;  /* 0x000000000008781c */ /* 0x000fe20003f4f070 */
[----:B------:R-:W-:Y:S02]  /*3e60*/  UIADD3 UR4, UPT, UPT, UR5, 0x1, URZ ;  /* 0x0000000105047890 */ /* 0x000fe4000fffe0ff */
[----:B------:R-:W-:Y:S02]  /*3e70*/  UIADD3 UR40, UPT, UPT, UR7, 0x28, URZ ;  /* 0x0000002807287890 */ /* 0x000fe4000fffe0ff */
[----:B------:R-:W-:Y:S01]  /*3e80*/  UISETP.NE.AND UP1, UPT, UR4, 0x5, UPT ;  /* 0x000000050400788c */ /* 0x000fe2000bf25270 */
[----:B------:R-:W-:Y:S01]  /*3e90*/  PLOP3.LUT P0, PT, PT, PT, UP0, 0x80, 0x8 ;  /* 0x000000000008781c */ /* 0x000fe20003f0f008 */
[----:B------:R-:W-:Y:S02]  /*3ea0*/  UIADD3 UR37, UPT, UPT, UR37, 0x1, URZ ;  /* 0x0000000125257890 */ /* 0x000fe4000fffe0ff */
[----:B------:R-:W-:Y:S02]  /*3eb0*/  USEL UR6, URZ, 0x1, UP1 ;  /* 0x00000001ff067887 */ /* 0x000fe40008800000 */
[----:B------:R-:W-:Y:S02]  /*3ec0*/  USEL UR38, UR4, URZ, UP1 ;  /* 0x000000ff04267287 */ /* 0x000fe40008800000 */
[----:B------:R-:W-:Y:S02]  /*3ed0*/  UIADD3 UR39, UPT, UPT, UR39, -0x1, URZ ;  /* 0xffffffff27277890 */ /* 0x000fe4000fffe0ff */
[----:B------:R-:W-:Y:S01]  /*3ee0*/  @UP0 ULEA UR4, UR38, UR41, 0x3 ;  /* 0x0000002926040291 */ /* 0x000fe2000f8e18ff */
[----:B------:R-:W-:Y:S01]  /*3ef0*/  LOP3.LUT R2, R2, UR6, RZ, 0x3c, !PT ;  /* 0x0000000602027c12 */ /* 0x000fe2000f8e3cff */
[----:B------:R-:W-:Y:S02]  /*3f00*/  ULEA UR6, UR5, UR45, 0x9 ;  /* 0x0000002d05067291 */ /* 0x000fe4000f8e48ff */
[----:B------:R-:W-:Y:S01]  /*3f10*/  UISETP.NE.AND UP0, UPT, UR37, UR42, UPT ;  /* 0x0000002a2500728c */ /* 0x000fe2000bf05270 */
[----:B-1----:R-:W-:Y:S01]  /*3f20*/  @P0 SHF.L.U32 R0, R2, 0x1f, RZ ;  /* 0x0000001f02000819 */ /* 0x002fe200000006ff */
[----:B------:R-:W-:Y:S02]  /*3f30*/  UIADD3 UR34, UPT, UPT, UR6, 0x2, URZ ;  /* 0x0000000206227890 */ /* 0x000fe4000fffe0ff */
[----:B------:R-:W-:Y:S01]  /*3f40*/  UIADD3 UR30, UPT, UPT, UR6, 0x4, URZ ;  /* 0x00000004061e7890 */ /* 0x000fe2000fffe0ff */
[----:B------:R2:W3:Y:S01]  /*3f50*/  @P0 SYNCS.PHASECHK.TRANS64.TRYWAIT P2, [UR4], R0 ;  /* 0x00000000ff0005a7 */ /* 0x0004e20008041104 */
[----:B------:R-:W-:Y:S02]  /*3f60*/  ULEA UR4, UR5, UR44, 0xb ;  /* 0x0000002c05047291 */ /* 0x000fe4000f8e58ff */
[----:B------:R-:W-:Y:S02]  /*3f70*/  UIADD3 UR26, UPT, UPT, UR6, 0x6, URZ ;  /* 0x00000006061a7890 */ /* 0x000fe4000fffe0ff */
        /* <DEDUP_REMOVED lines=10> */
[----:B------:R-:W-:Y:S01]  /*4020*/  UIADD3 UR8, UPT, UPT, UR4, 0x406, URZ ;  /* 0x0000040604087890 */ /* 0x000fe2000fffe0ff */
[----:B------:R-:W-:Y:S01]  /*4030*/  UMOV UR7, 0x40004040 ;  /* 0x4000404000077882 */ /* 0x000fe20000000000 */
[----:B------:R-:W-:Y:S01]  /*4040*/  UMOV UR5, 0x40004040 ;  /* 0x4000404000057882 */ /* 0x000fe20000000000 */
[----:B------:R-:W-:Y:S01]  /*4050*/  UMOV UR35, 0x40004040 ;  /* 0x4000404000237882 */ /* 0x000fe20000000000 */
[----:B------:R1:W-:Y:S01]  /*4060*/  UTCHMMA.2CTA gdesc[UR4], gdesc[UR6], tmem[UR36], tmem[UR62], idesc[UR63], UP2 ;  /* 0x00ff3e06040075ea */ /* 0x0003e20009200024 */
[----:B------:R-:W-:Y:S01]  /*4070*/  UPLOP3.LUT UP2, UPT, UPT, UPT, UPT, 0x80, 0x8 ;  /* 0x000000000008789c */ /* 0x000fe20003f4f070 */
[----:B------:R-:W-:Y:S01]  /*4080*/  UMOV UR33, 0x40004040 ;  /* 0x4000404000217882 */ /* 0x000fe20000000000 */
[----:B------:R-:W-:Y:S01]  /*4090*/  UMOV UR31, 0x40004040 ;  /* 0x40004040001f7882 */ /* 0x000fe20000000000 */
[----:B------:R2:W-:Y:S01]  /*40a0*/  UTCHMMA.2CTA gdesc[UR32], gdesc[UR34], tmem[UR36], tmem[UR60], idesc[UR61], UPT ;  /* 0x00ff3c22200075ea */ /* 0x0005e2000ba00024 */
        /* <DEDUP_REMOVED lines=14> */
[----:B------:R-:W-:Y:S01]  /*4190*/  UMOV UR9, 0x40004040 ;  /* 0x4000404000097882 */ /* 0x000fe20000000000 */
[----:B------:R2:W-:Y:S01]  /*41a0*/  UTCHMMA.2CTA gdesc[UR12], gdesc[UR14], tmem[UR36], tmem[UR50], idesc[UR51], UPT ;  /* 0x00ff320e0c0075ea */ /* 0x0005e2000ba00024 */
[----:B------:R2:W-:Y:S01]  /*41b0*/  UTCHMMA.2CTA gdesc[UR8], gdesc[UR10], tmem[UR36], tmem[UR48], idesc[UR49], UPT ;  /* 0x00ff300a080075ea */ /* 0x0005e2000ba00024 */
[----:B------:R2:W-:Y:S01]  /*41c0*/  UTCBAR.2CTA.MULTICAST [UR40], URZ, UR43 ;  /* 0x000000ff280073e9 */ /* 0x0005e2000820082b */
[----:B-1----:R-:W-:Y:S01]  /*41d0*/  UMOV UR5, UR38 ;  /* 0x0000002600057c82 */ /* 0x002fe20008000000 */
[----:B------:R-:W-:Y:S05]  /*41e0*/  BRA.U UP0, `(.L_x_76) ;  /* 0xfffffffd00007547 */ /* 0x000fea000b83ffff */
.L_x_73:
[----:B------:R-:W-:Y:S01]  /*41f0*/  UIADD3 UR4, UPT, UPT, UR46, 0xb0, URZ ;  /* 0x000000b02e047890 */ /* 0x000fe2000fffe0ff */
[----:B------:R-:W-:-:S08]  /*4200*/  UMOV UR37, UR42 ;  /* 0x0000002a00257c82 */ /* 0x000fd00008000000 */
[----:B------:R4:W-:Y:S01]  /*4210*/  UTCBAR.2CTA.MULTICAST [UR4], URZ, UR65 ;  /* 0x000000ff040073e9 */ /* 0x0009e20008200841 */
[----:B------:R-:W-:Y:S02]  /*4220*/  NOP ;  /* 0x0000000000007918 */ /* 0x000fe40000000000 */
.L_x_71:
[----:B----4-:R-:W-:Y:S01]  /*4230*/  UIADD3 UR4, UPT, UPT, UR47, 0x1, URZ ;  /* 0x000000012f047890 */ /* 0x010fe2000fffe0ff */
[----:B------:R-:W-:-:S03]  /*4240*/  ISETP.NE.AND P0, PT, R8, 0x2, PT ;  /* 0x000000020800780c */ /* 0x000fc60003f05270 */
[----:B------:R-:W-:Y:S01]  /*4250*/  UISETP.NE.AND UP0, UPT, UR4, 0x4, UPT ;  /* 0x000000040400788c */ /* 0x000fe2000bf05270 */
[----:B-12---:R-:W-:Y:S02]  /*4260*/  SEL R0, RZ, 0x1, P0 ;  /* 0x00000001ff007807 */ /* 0x006fe40000000000 */
[----:B------:R-:W-:Y:S01]  /*4270*/  SEL R8, R8, RZ, P0 ;  /* 0x000000ff08087207 */ /* 0x000fe20000000000 */
[----:B------:R-:W-:Y:S01]  /*4280*/  USEL UR5, URZ, 0x1, UP0 ;  /* 0x00000001ff057887 */ /* 0x000fe20008000000 */
[----:B------:R-:W-:Y:S01]  /*4290*/  LOP3.LUT R3, R3, R0, RZ, 0x3c, !PT ;  /* 0x0000000003037212 */ /* 0x000fe200078e3cff */
[----:B------:R-:W-:-:S04]  /*42a0*/  USEL UR47, UR4, URZ, UP0 ;  /* 0x000000ff042f7287 */ /* 0x000fc80008000000 */
[----:B------:R-:W-:Y:S01]  /*42b0*/  LOP3.LUT R9, R9, UR5, RZ, 0x3c, !PT ;  /* 0x0000000509097c12 */ /* 0x000fe2000f8e3cff */
[----:B------:R-:W-:Y:S07]  /*42c0*/  @P1 BRA `(.L_x_77) ;  /* 0xfffffff800381947 */ /* 0x000fee000383ffff */
[----:B------:R-:W1:Y:S01]  /*42d0*/  S2UR UR8, SR_CgaCtaId ;  /* 0x00000000000879c3 */ /* 0x000e620000008800 */
[----:B------:R-:W-:Y:S01]  /*42e0*/  ELECT P0, URZ, PT ;  /* 0x0000000000ff782f */ /* 0x000fe20003800000 */
[----:B------:R-:W-:Y:S01]  /*42f0*/  HFMA2 R0, -RZ, RZ, 0, 5.9604644775390625e-08 ;  /* 0x00000001ff007431 */ /* 0x000fe200000001ff */
[----:B------:R-:W-:-:S05]  /*4300*/  UMOV UR4, 0x40 ;  /* 0x0000004000047882 */ /* 0x000fca0000000000 */
[----:B------:R-:W-:Y:S01]  /*4310*/  UVIRTCOUNT.DEALLOC.SMPOOL 0x80 ;  /* 0x000000800000784c */ /* 0x000fe20000000000 */
[----:B------:R-:W-:Y:S02]  /*4320*/  UISETP.NE.AND UP1, UPT, UR68, URZ, UPT ;  /* 0x000000ff4400728c */ /* 0x000fe4000bf25270 */
[----:B-1----:R-:W-:-:S09]  /*4330*/  ULEA UR8, UR8, UR4, 0x18 ;  /* 0x0000000408087291 */ /* 0x002fd2000f8ec0ff */
[----:B------:R1:W-:Y:S01]  /*4340*/  @P0 STS.U8 [UR8+0x1c], R0 ;  /* 0x00001c00ff000988 */ /* 0x0003e20008000008 */
[----:B------:R-:W-:Y:S05]  /*4350*/  BRA.U UP1, `(.L_x_78) ;  /* 0x0000000101a07547 */ /* 0x000fea000b800000 */
[----:B------:R-:W-:Y:S01]  /*4360*/  UIADD3 UR7, UPT, UPT, UR41, 0xd0, URZ ;  /* 0x000000d029077890 */ /* 0x000fe2000fffe0ff */
[----:B------:R-:W-:-:S03]  /*4370*/  SHF.L.U32 R3, R9, 0x1f, RZ ;  /* 0x0000001f09037819 */ /* 0x000fc600000006ff */
[----:B------:R-:W-:-:S09]  /*4380*/  ULEA UR4, UR47, UR7, 0x3 ;  /* 0x000000072f047291 */ /* 0x000fd2000f8e18ff */
[----:B------:R-:W2:Y:S02]  /*4390*/  SYNCS.PHASECHK.TRANS64.TRYWAIT P0, [UR4], R3 ;  /* 0x00000003ff0075a7 */ /* 0x000ea40008001104 */
[----:B--2---:R-:W-:Y:S05]  /*43a0*/  @!P0 BRA `(.L_x_79) ;  /* 0x0000004800b48947 */ /* 0x004fea0003800000 */
.L_x_161:
        /* <DEDUP_REMOVED lines=9> */
.L_x_163:
        /* <DEDUP_REMOVED lines=9> */
.L_x_165:
[----:B------:R-:W-:-:S04]  /*44d0*/  UIADD3 UR4, UPT, UPT, UR4, 0x1, URZ ;  /* 0x0000000104047890 */ /* 0x000fc8000fffe0ff */
[----:B------:R-:W-:-:S04]  /*44e0*/  UISETP.NE.AND UP0, UPT, UR4, 0x4, UPT ;  /* 0x000000040400788c */ /* 0x000fc8000bf05270 */
[----:B------:R-:W-:Y:S02]  /*44f0*/  USEL UR5, URZ, 0x1, UP0 ;  /* 0x00000001ff057887 */ /* 0x000fe40008000000 */
[----:B------:R-:W-:-:S04]  /*4500*/  USEL UR4, UR4, URZ, UP0 ;  /* 0x000000ff04047287 */ /* 0x000fc80008000000 */
[----:B------:R-:W-:Y:S01]  /*4510*/  ULEA UR4, UR4, UR7, 0x3 ;  /* 0x0000000704047291 */ /* 0x000fe2000f8e18ff */
[----:B-1----:R-:W-:-:S04]  /*4520*/  LOP3.LUT R3, R2, UR5, RZ, 0x3c, !PT ;  /* 0x0000000502037c12 */ /* 0x002fc8000f8e3cff */
[----:B------:R-:W-:Y:S01]  /*4530*/  SHF.L.U32 R3, R3, 0x1f, RZ ;  /* 0x0000001f03037819 */ /* 0x000fe200000006ff */
[----:B------:R-:W-:-:S04]  /*4540*/  IMAD.U32 R0, RZ, RZ, UR4 ;  /* 0x00000004ff007e24 */ /* 0x000fc8000f8e00ff */
[----:B------:R1:W2:Y:S03]  /*4550*/  SYNCS.PHASECHK.TRANS64.TRYWAIT P0, [R0+URZ], R3 ;  /* 0x00000003000075a7 */ /* 0x0002a600080011ff */
[----:B--2---:R-:W-:Y:S05]  /*4560*/  @!P0 NANOSLEEP.SYNCS 0x989680 ;  /* 0x009896800000895d */ /* 0x004fea0003900000 */
[----:B------:R-:W2:Y:S02]  /*4570*/  @!P0 SYNCS.PHASECHK.TRANS64 P0, [R0+URZ], R3 ;  /* 0x00000003000085a7 */ /* 0x000ea400080010ff */
[----:B--2---:R-:W-:Y:S05]  /*4580*/  @P0 BRA `(.L_x_82) ;  /* 0x0000000000200947 */ /* 0x004fea0003800000 */
.L_x_83:
[----:B--2---:R2:W4:Y:S02]  /*4590*/  SYNCS.PHASECHK.TRANS64.TRYWAIT P0, [R0+URZ], R3 ;  /* 0x00000003000075a7 */ /* 0x00452400080011ff */
[----:B----4-:R-:W-:Y:S05]  /*45a0*/  @!P0 NANOSLEEP.SYNCS 0x989680 ;  /* 0x009896800000895d */ /* 0x010fea0003900000 */
[----:B------:R-:W4:Y:S02]  /*45b0*/  @!P0 SYNCS.PHASECHK.TRANS64 P0, [R0+URZ], R3 ;  /* 0x00000003000085a7 */ /* 0x000f2400080010ff */
[----:B----4-:R-:W-:Y:S05]  /*45c0*/  @!P0 BRA `(.L_x_83) ;  /* 0xfffffffc00f08947 */ /* 0x010fea000383ffff */
[----:B------:R-:W-:Y:S05]  /*45d0*/  BRA `(.L_x_82) ;  /* 0x00000000000c7947 */ /* 0x000fea0003800000 */
.L_x_78:
[----:B------:R-:W-:-:S04]  /*45e0*/  UIADD3 UR4, UPT, UPT, UR41, 0x110, URZ ;  /* 0x0000011029047890 */ /* 0x000fc8000fffe0ff */
[----:B------:R-:W-:-:S09]  /*45f0*/  UPRMT UR4, UR69, 0x654, UR4 ;  /* 0x0000065445047896 */ /* 0x000fd20008000004 */
[----:B------:R-:W-:Y:S03]  /*4600*/  SYNCS.ARRIVE.TRANS64.RED.A1T0 RZ, [UR4], RZ ;  /* 0x000000ffffff79a7 */ /* 0x000fe60008100404 */
.L_x_82:
[----:B-12---:R-:W-:Y:S01]  /*4610*/  SHF.L.U32 R3, RZ, 0x1f, RZ ;  /* 0x0000001fff037819 */ /* 0x006fe200000006ff */
[----:B------:R-:W-:Y:S01]  /*4620*/  UIADD3 UR4, UPT, UPT, UR41, 0x110, URZ ;  /* 0x0000011029047890 */ /* 0x000fe2000fffe0ff */
[----:B------:R-:W-:Y:S02]  /*4630*/  PLOP3.LUT P0, PT, PT, PT, UP1, 0x80, 0x8 ;  /* 0x000000000008781c */ /* 0x000fe40003f0f018 */
[----:B------:R-:W1:Y:S02]  /*4640*/  SYNCS.PHASECHK.TRANS64.TRYWAIT P1, [UR41+0x110], R3 ;  /* 0x00011003ff0075a7 */ /* 0x000e640008021129 */
[----:B-1----:R-:W-:Y:S09]  /*4650*/  @!P1 BRA `(.L_x_84) ;  /* 0x0000004800509947 */ /* 0x002ff20003800000 */
.L_x_167:
[----:B------:R-:W-:Y:S01]  /*4660*/  @!UP1 UPRMT UR4, UR69, 0x654, UR4 ;  /* 0x0000065445049896 */ /* 0x000fe20008000004 */
[----:B------:R-:W-:Y:S01]  /*4670*/  UMOV UR5, 0xffff ;  /* 0x0000ffff00057882 */ /* 0x000fe20000000000 */
[----:B------:R-:W-:-:S07]  /*4680*/  UMOV UR6, 0x1 ;  /* 0x0000000100067882 */ /* 0x000fce0000000000 */
[----:B------:R-:W-:Y:S01]  /*4690*/  @!P0 SYNCS.ARRIVE.TRANS64.RED.A1T0 RZ, [UR4], RZ ;  /* 0x000000ffffff89a7 */ /* 0x000fe20008100404 */
[----:B------:R-:W-:Y:S01]  /*46a0*/  NOP ;  /* 0x0000000000007918 */ /* 0x000fe20000000000 */
[----:B-1----:R-:W1:Y:S01]  /*46b0*/  LDS R0, [UR8+0x14] ;  /* 0x00001408ff007984 */ /* 0x002e620008000800 */
[----:B------:R-:W-:-:S04]  /*46c0*/  ULOP3.LUT UR4, UR67, 0xffff, URZ, 0xc0, !UPT ;  /* 0x0000ffff43047892 */ /* 0x000fc8000f8ec0ff */
[----:B------:R-:W-:-:S04]  /*46d0*/  USHF.R.U32.HI UR4, URZ, 0x5, UR4 ;  /* 0x00000005ff047899 */ /* 0x000fc80008011604 */
[----:B------:R-:W-:Y:S02]  /*46e0*/  USHF.L.U32 UR5, UR5, UR4, URZ ;  /* 0x0000000405057299 */ /* 0x000fe400080006ff */
[----:B------:R-:W-:-:S04]  /*46f0*/  USHF.L.U32 UR4, UR6, UR4, URZ ;  /* 0x0000000406047299 */ /* 0x000fc800080006ff */
[----:B-1----:R-:W-:-:S04]  /*4700*/  LOP3.LUT R0, R0, UR5, RZ, 0xc0, !PT ;  /* 0x0000000500007c12 */ /* 0x002fc8000f8ec0ff */
[----:B------:R-:W-:-:S13]  /*4710*/  ISETP.NE.AND P0, PT, R0, UR5, PT ;  /* 0x0000000500007c0c */ /* 0x000fda000bf05270 */
[----:B------:R-:W-:Y:S05]  /*4720*/  @P0 BRA `(.L_x_85) ;  /* 0x0000000000580947 */ /* 0x000fea0003800000 */
[----:B------:R-:W1:Y:S02]  /*4730*/  LDS R0, [UR8+0x18] ;  /* 0x00001808ff007984 */ /* 0x000e640008000800 */
[----:B-1----:R-:W-:-:S04]  /*4740*/  LOP3.LUT R0, R0, UR4, RZ, 0xc0, !PT ;  /* 0x0000000400007c12 */ /* 0x002fc8000f8ec0ff */
[----:B------:R-:W-:-:S13]  /*4750*/  ISETP.NE.AND P0, PT, R0, UR4, PT ;  /* 0x0000000400007c0c */ /* 0x000fda000bf05270 */
[----:B------:R-:W-:Y:S05]  /*4760*/  @P0 BRA `(.L_x_86) ;  /* 0x00000000003c0947 */ /* 0x000fea0003800000 */
[----:B------:R-:W1:Y:S01]  /*4770*/  S2R R2, SR_LANEID ;  /* 0x0000000000027919 */ /* 0x000e620000000000 */
[----:B------:R-:W-:Y:S01]  /*4780*/  ULOP3.LUT UR5, URZ, UR5, URZ, 0x33, !UPT ;  /* 0x00000005ff057292 */ /* 0x000fe2000f8e33ff */
[----:B------:R-:W-:Y:S01]  /*4790*/  LOP3.LUT R4, RZ, UR4, RZ, 0x33, !PT ;  /* 0x00000004ff047c12 */ /* 0x000fe2000f8e33ff */
[----:B------:R-:W-:Y:S02]  /*47a0*/  VOTEU.ANY UR4, UPT, PT ;  /* 0x0000000000047886 */ /* 0x000fe400038e0100 */
[----:B------:R-:W-:Y:S01]  /*47b0*/  UFLO.U32 UR4, UR4 ;  /* 0x00000004000472bd */ /* 0x000fe200080e0000 */
[----:B------:R-:W2:Y:S01]  /*47c0*/  REDUX UR6, R4 ;  /* 0x00000000040673c4 */ /* 0x000ea20000000000 */
[----:B------:R-:W-:-:S06]  /*47d0*/  IMAD.U32 R0, RZ, RZ, UR5 ;  /* 0x00000005ff007e24 */ /* 0x000fcc000f8e00ff */
[----:B------:R4:W-:Y:S01]  /*47e0*/  UTCATOMSWS.AND URZ, UR5 ;  /* 0x0000000500ff79e3 */ /* 0x0009e20008000000 */
[----:B------:R-:W3:Y:S01]  /*47f0*/  REDUX UR7, R0 ;  /* 0x00000000000773c4 */ /* 0x000ee20000000000 */
[----:B-1----:R-:W-:Y:S01]  /*4800*/  ISETP.EQ.U32.AND P0, PT, R2, UR4, PT ;  /* 0x0000000402007c0c */ /* 0x002fe2000bf02070 */
[----:B--2---:R-:W-:Y:S01]  /*4810*/  IMAD.U32 R2, RZ, RZ, UR6 ;  /* 0x00000006ff027e24 */ /* 0x004fe2000f8e00ff */
[----:B---3--:R-:W-:-:S11]  /*4820*/  MOV R3, UR7 ;  /* 0x0000000700037c02 */ /* 0x008fd60008000f00 */
[----:B------:R4:W-:Y:S04]  /*4830*/  @P0 ATOMS.AND RZ, [UR8+0x14], R3 ;  /* 0x00001403ffff098c */ /* 0x0009e8000a800008 */
[----:B------:R4:W-:Y:S01]  /*4840*/  @P0 ATOMS.AND RZ, [UR8+0x18], R2 ;  /* 0x00001802ffff098c */ /* 0x0009e2000a800008 */
[----:B------:R-:W-:Y:S05]  /*4850*/  BRA `(.L_x_87) ;  /* 0x0000000000147947 */ /* 0x000fea0003800000 */
.L_x_86:
[----:B------:R-:W-:Y:S02]  /*4860*/  MOV R2, 0x4880 ;  /* 0x0000488000027802 */ /* 0x000fe40000000f00 */
[----:B---3-5:R-:W-:Y:S05]  /*4870*/  CALL.REL.NOINC `($__internal_0_$__cuda_sm10x_tcgen05_guardrail_trap_col_being_dealloced_not_returned_by_alloc) ;  /* 0x0000004800bc7944 */ /* 0x028fea0003c00000 */
[----:B------:R-:W-:Y:S05]  /*4880*/  BRA `(.L_x_87) ;  /* 0x0000000000087947 */ /* 0x000fea0003800000 */
.L_x_85:
[----:B------:R-:W-:Y:S02]  /*4890*/  MOV R2, 0x48b0 ;  /* 0x000048b000027802 */ /* 0x000fe40000000f00 */
[----:B---3-5:R-:W-:Y:S05]  /*48a0*/  CALL.REL.NOINC `($__internal_2_$__cuda_sm10x_tcgen05_guardrail_trap_unallocated_columns_being_dealloced) ;  /* 0x0000004800c87944 */ /* 0x028fea0003c00000 */
.L_x_87:
[----:B------:R-:W-:Y:S01]  /*48b0*/  NOP ;  /* 0x0000000000007918 */ /* 0x000fe20000000000 */
[----:B----4-:R-:W-:Y:S05]  /*48c0*/  EXIT ;  /* 0x000000000000794d */ /* 0x010fea0003800000 */
.L_x_58:
[----:B------:R-:W-:-:S09]  /*48d0*/  UISETP.NE.OR UP0, UPT, UR20, 0x3, !UP4 ;  /* 0x000000031400788c */ /* 0x000fd2000e705670 */
[----:B------:R-:W-:Y:S05]  /*48e0*/  BRA.U UP0, `(.L_x_88) ;  /* 0x0000001100207547 */ /* 0x000fea000b800000 */
[----:B------:R-:W2:Y:S01]  /*48f0*/  LDCU.64 UR4, c[0x0][0x888] ;  /* 0x00011100ff0477ac */ /* 0x000ea20008000a00 */
[----:B------:R-:W3:Y:S01]  /*4900*/  LDC.64 R12, c[0x0][0x348] ;  /* 0x0000d200ff0c7b82 */ /* 0x000ee20000000a00 */
[----:B------:R-:W-:Y:S02]  /*4910*/  HFMA2 R9, -RZ, RZ, 0, 0 ;  /* 0x00000000ff097431 */ /* 0x000fe400000001ff */
[----:B------:R-:W-:Y:S01]  /*4920*/  IMAD.MOV.U32 R11, RZ, RZ, 0x1 ;  /* 0x00000001ff0b7424 */ /* 0x000fe200078e00ff */
[----:B------:R-:W4:Y:S01]  /*4930*/  LDCU UR37, c[0x0][0x370] ;  /* 0x00006e00ff2577ac */ /* 0x000f220008000800 */
[----:B------:R-:W-:Y:S01]  /*4940*/  IMAD.MOV.U32 R10, RZ, RZ, RZ ;  /* 0x000000ffff0a7224 */ /* 0x000fe200078e00ff */
[----:B------:R-:W-:Y:S01]  /*4950*/  MOV R3, 0x2000 ;  /* 0x0000200000037802 */ /* 0x000fe20000000f00 */
[----:B------:R-:W4:Y:S01]  /*4960*/  LDCU.128 UR32, c[0x0][0xb10] ;  /* 0x00016200ff2077ac */ /* 0x000f220008000c00 */
[----:B------:R-:W1:Y:S01]  /*4970*/  LDCU UR29, c[0x0][0x374] ;  /* 0x00006e80ff1d77ac */ /* 0x000e620008000800 */
[----:B------:R-:W1:Y:S01]  /*4980*/  LDCU.64 UR30, c[0x0][0x890] ;  /* 0x00011200ff1e77ac */ /* 0x000e620008000a00 */
[----:B--2---:R-:W-:Y:S01]  /*4990*/  UISETP.NE.U32.AND UP0, UPT, UR4, URZ, UPT ;  /* 0x000000ff0400728c */ /* 0x004fe2000bf05070 */
[----:B------:R-:W2:Y:S01]  /*49a0*/  LDCU UR15, c[0x0][0xb0c] ;  /* 0x00016180ff0f77ac */ /* 0x000ea20008000800 */
[----:B------:R-:W3:Y:S01]  /*49b0*/  LDCU UR40, c[0x0][0xb20] ;  /* 0x00016400ff2877ac */ /* 0x000ee20008000800 */
[----:B------:R-:W3:Y:S01]  /*49c0*/  LDCU UR4, c[0x0][0xb30] ;  /* 0x00016600ff0477ac */ /* 0x000ee20008000800 */
[----:B----4-:R-:W-:-:S02]  /*49d0*/  UIMAD.WIDE.U32 UR6, UR37, UR32, URZ ;  /* 0x00000020250672a5 */ /* 0x010fc4000f8e00ff */
[----:B-1----:R-:W-:Y:S02]  /*49e0*/  UIMAD.WIDE.U32 UR8, UR29, UR35, URZ ;  /* 0x000000231d0872a5 */ /* 0x002fe4000f8e00ff */
[----:B------:R-:W-:Y:S02]  /*49f0*/  UISETP.NE.U32.AND UP6, UPT, UR30, URZ, UPT ;  /* 0x000000ff1e00728c */ /* 0x000fe4000bfc5070 */
[----:B------:R-:W-:Y:S01]  /*4a00*/  UISETP.NE.AND.EX UP5, UPT, UR5, URZ, UPT, UP0 ;  /* 0x000000ff0500728c */ /* 0x000fe2000bfa5300 */
[----:B------:R-:W-:Y:S01]  /*4a10*/  UMOV UR24, 0x400 ;  /* 0x0000040000187882 */ /* 0x000fe20000000000 */
[----:B------:R-:W-:Y:S01]  /*4a20*/  UISETP.NE.AND UP0, UPT, UR42, 0x1, UPT ;  /* 0x000000012a00788c */ /* 0x000fe2000bf05270 */
[----:B------:R-:W-:Y:S01]  /*4a30*/  UMOV UR6, UR7 ;  /* 0x0000000700067c82 */ /* 0x000fe20008000000 */
[----:B------:R-:W-:Y:S01]  /*4a40*/  UMOV UR38, UR9 ;  /* 0x0000000900267c82 */ /* 0x000fe20008000000 */
[----:B--2---:R-:W-:Y:S01]  /*4a50*/  UISETP.NE.AND UP0, UPT, UR15, 0x1, UPT ;  /* 0x000000010f00788c */ /* 0x004fe2000bf05270 */
[----:B------:R-:W-:Y:S01]  /*4a60*/  UMOV UR25, URZ ;  /* 0x000000ff00197c82 */ /* 0x000fe20008000000 */
[----:B------:R-:W-:-:S02]  /*4a70*/  UPLOP3.LUT UP4, UPT, UPT, UPT, UPT, 0x40, 0x4 ;  /* 0x000000000004789c */ /* 0x000fc40003f8e870 */
[----:B------:R-:W-:Y:S01]  /*4a80*/  UISETP.GE.AND UP2, UPT, UR42, 0x1, UPT ;  /* 0x000000012a00788c */ /* 0x000fe2000bf46270 */
[----:B------:R-:W1:Y:S01]  /*4a90*/  LDCU.64 UR16, c[0x0][0xb28] ;  /* 0x00016500ff1077ac */ /* 0x000e620008000a00 */
[----:B------:R-:W-:Y:S02]  /*4aa0*/  ULEA UR24, UR55, UR24, 0x18 ;  /* 0x0000001837187291 */ /* 0x000fe4000f8ec0ff */
[----:B------:R-:W-:Y:S02]  /*4ab0*/  UISETP.NE.AND.EX UP6, UPT, UR31, URZ, UPT, UP6 ;  /* 0x000000ff1f00728c */ /* 0x000fe4000bfc5360 */
[----:B------:R-:W-:Y:S02]  /*4ac0*/  USHF.R.U32.HI UR39, URZ, UR33, UR6 ;  /* 0x00000021ff277299 */ /* 0x000fe40008011606 */
[----:B---3--:R-:W-:Y:S02]  /*4ad0*/  USHF.R.U32.HI UR38, URZ, UR40, UR38 ;  /* 0x00000028ff267299 */ /* 0x008fe40008011626 */
[----:B------:R-:W-:-:S02]  /*4ae0*/  UISETP.NE.AND UP0, UPT, UR34, 0x1, UPT ;  /* 0x000000012200788c */ /* 0x000fc4000bf05270 */
[----:B------:R-:W-:-:S11]  /*4af0*/  UISETP.NE.AND UP3, UPT, UR4, 0x1, UPT ;  /* 0x000000010400788c */ /* 0x000fd6000bf65270 */
.L_x_97:
[C---:B------:R-:W-:Y:S02]  /*4b00*/  LEA R8, R10.reuse, UR24, 0x3 ;  /* 0x000000180a087c11 */ /* 0x040fe4000f8e18ff */
[----:B------:R-:W-:Y:S02]  /*4b10*/  SHF.L.U32 R5, R9, 0x1f, RZ ;  /* 0x0000001f09057819 */ /* 0x000fe400000006ff */
[----:B------:R-:W-:Y:S02]  /*4b20*/  LEA R6, R10, UR24, 0x4 ;  /* 0x000000180a067c11 */ /* 0x000fe4000f8e20ff */
[----:B--2---:R-:W2:Y:S02]  /*4b30*/  SYNCS.PHASECHK.TRANS64.TRYWAIT P0, [R8+URZ+0x90], R5 ;  /* 0x00009005080075a7 */ /* 0x004ea400080011ff */
[----:B--2---:R-:W-:Y:S05]  /*4b40*/  @!P0 BRA `(.L_x_89) ;  /* 0x00000044002c8947 */ /* 0x004fea0003800000 */
.L_x_168:
[----:B--2---:R-:W2:Y:S01]  /*4b50*/  LDS.128 R4, [R6+0x120] ;  /* 0x0001200006047984 */ /* 0x004ea20000000c00 */
[----:B------:R-:W-:Y:S01]  /*4b60*/  UISETP.GE.AND UP0, UPT, UR42, 0x1, UPT ;  /* 0x000000012a00788c */ /* 0x000fe2000bf06270 */
[----:B------:R-:W-:Y:S01]  /*4b70*/  @!PT LDS RZ, [RZ] ;  /* 0x00000000fffff984 */ /* 0x000fe20000000800 */
[----:B------:R-:W-:Y:S01]  /*4b80*/  @!PT LDS RZ, [RZ] ;  /* 0x00000000fffff984 */ /* 0x000fe20000000800 */
[----:B------:R-:W-:Y:S01]  /*4b90*/  @!PT LDS RZ, [RZ] ;  /* 0x00000000fffff984 */ /* 0x000fe20000000800 */
[----:B------:R-:W-:Y:S01]  /*4ba0*/  @!PT LDS RZ, [RZ] ;  /* 0x00000000fffff984 */ /* 0x000fe20000000800 */
[----:B------:R3:W-:Y:S06]  /*4bb0*/  MEMBAR.ALL.CTA ;  /* 0x0000000000007992 */ /* 0x0007ec0000008000 */
[----:B---3--:R-:W3:Y:S01]  /*4bc0*/  FENCE.VIEW.ASYNC.S ;  /* 0x00000000000073c6 */ /* 0x008ee20000000000 */
[----:B--2---:R-:W-:Y:S11]  /*4bd0*/  LOP3.LUT P0, RZ, R6, 0x1, RZ, 0xc0, !PT ;  /* 0x0000000106ff7812 */ /* 0x004ff6000780c0ff */
[----:B------:R-:W-:Y:S02]  /*4be0*/  @!UPT UIADD3 URZ, UPT, UPT, URZ, URZ, URZ ;  /* 0x000000fffffff290 */ /* 0x000fe4000fffe0ff */
[----:B---3--:R-:W-:Y:S01]  /*4bf0*/  VOTEU.ANY UP2, P0 ;  /* 0x0000000000ff7886 */ /* 0x008fe20000040100 */
[----:B------:R-:W-:Y:S11]  /*4c00*/  PLOP3.LUT P0, PT, PT, PT, UP2, 0x80, 0x8 ;  /* 0x000000000008781c */ /* 0x000ff60003f0f028 */
[----:B------:R-:W-:Y:S02]  /*4c10*/  @!UPT UIADD3 URZ, UPT, UPT, URZ, URZ, URZ ;  /* 0x000000fffffff290 */ /* 0x000fe4000fffe0ff */
[----:B------:R-:W-:Y:S02]  /*4c20*/  @P0 SHF.R.U32.HI R0, RZ, 0x10, R5 ;  /* 0x00000010ff000819 */ /* 0x000fe40000011605 */
[----:B------:R-:W-:Y:S02]  /*4c30*/  @P0 MOV R2, R4 ;  /* 0x0000000400020202 */ /* 0x000fe40000000f00 */
[----:B------:R-:W-:Y:S01]  /*4c40*/  @P0 R2UR UR4, R0 ;  /* 0x00000000000402ca */ /* 0x000fe200000e0000 */
[----:B------:R-:W-:Y:S01]  /*4c50*/  VIADD R0, R8, 0xa0 ;  /* 0x000000a008007836 */ /* 0x000fe20000000000 */
[----:B------:R-:W-:Y:S02]  /*4c60*/  @P0 LOP3.LUT R4, R5, 0xffff, RZ, 0xc0, !PT ;  /* 0x0000ffff05040812 */ /* 0x000fe400078ec0ff */
[----:B------:R-:W-:Y:S02]  /*4c70*/  @P0 R2UR UR6, R2 ;  /* 0x00000000020602ca */ /* 0x000fe400000e0000 */
[----:B------:R-:W-:Y:S02]  /*4c80*/  PRMT R0, RZ, 0x654, R0 ;  /* 0x00000654ff007816 */ /* 0x000fe40000000000 */
[----:B------:R-:W-:Y:S02]  /*4c90*/  @P0 R2UR UR5, R4 ;  /* 0x00000000040502ca */ /* 0x000fe400000e0000 */
[----:B------:R2:W-:Y:S03]  /*4ca0*/  SYNCS.ARRIVE.TRANS64.RED.A1T0 RZ, [R0+URZ], RZ ;  /* 0x000000ff00ff79a7 */ /* 0x0005e600081004ff */
[----:B------:R-:W-:Y:S04]  /*4cb0*/  @UP2 UMOV UR28, UR4 ;  /* 0x00000004001c2c82 */ /* 0x000fe80008000000 */
[----:B------:R-:W-:Y:S04]  /*4cc0*/  @UP2 UMOV UR14, UR6 ;  /* 0x00000006000e2c82 */ /* 0x000fe80008000000 */
[----:B------:R-:W-:Y:S01]  /*4cd0*/  @UP2 UMOV UR13, UR5 ;  /* 0x00000005000d2c82 */ /* 0x000fe20008000000 */
[----:B------:R-:W-:Y:S05]  /*4ce0*/  BRA.U !UP0, `(.L_x_90) ;  /* 0x0000000108c07547 */ /* 0x000fea000b800000 */
[----:B------:R-:W-:Y:S02]  /*4cf0*/  UIMAD.WIDE.U32 UR8, UR13, UR35, URZ ;  /* 0x000000230d0872a5 */ /* 0x000fe4000f8e00ff */
[----:B------:R-:W-:Y:S02]  /*4d00*/  UP2UR UR12, UPR, URZ, 0x4 ;  /* 0x00000004ff0c7883 */ /* 0x000fe40008000000 */
[----:B------:R-:W-:Y:S02]  /*4d10*/  UISETP.NE.AND UP2, UPT, UR34, 0x1, UPT ;  /* 0x000000012200788c */ /* 0x000fe4000bf45270 */
[----:B------:R-:W-:Y:S02]  /*4d20*/  UIMAD.WIDE.U32 UR10, UR14, UR32, URZ ;  /* 0x000000200e0a72a5 */ /* 0x000fe4000f8e00ff */
[----:B------:R-:W-:Y:S02]  /*4d30*/  USEL UR4, UR29, UR38, !UP2 ;  /* 0x000000261d047287 */ /* 0x000fe4000d000000 */
[----:B------:R-:W-:Y:S02]  /*4d40*/  UISETP.NE.AND UP0, UPT, UR15, 0x1, UPT ;  /* 0x000000010f00788c */ /* 0x000fe4000bf05270 */
[----:B------:R-:W-:Y:S02]  /*4d50*/  UP2UR UR22, UPR, URZ, 0x2 ;  /* 0x00000002ff167883 */ /* 0x000fe40008000000 */
[----:B------:R-:W-:Y:S02]  /*4d60*/  UISETP.NE.AND UP1, UPT, UR42, 0x1, UPT ;  /* 0x000000012a00788c */ /* 0x000fe4000bf25270 */
[----:B-1----:R-:W-:Y:S02]  /*4d70*/  UIMAD.WIDE.U32 UR18, UR4, UR16, URZ ;  /* 0x00000010041272a5 */ /* 0x002fe4000f8e00ff */
[----:B------:R-:W-:Y:S01]  /*4d80*/  USEL UR7, UR37, UR39, !UP0 ;  /* 0x0000002725077287 */ /* 0x000fe2000c000000 */
[----:B------:R-:W-:Y:S02]  /*4d90*/  UMOV UR5, UR9 ;  /* 0x0000000900057c82 */ /* 0x000fe40008000000 */
[----:B------:R-:W-:Y:S02]  /*4da0*/  USHF.R.U32.HI UR6, URZ, UR40, UR5 ;  /* 0x00000028ff067299 */ /* 0x000fe40008011605 */
[----:B------:R-:W-:Y:S02]  /*4db0*/  UIMAD.WIDE.U32 UR20, UR7, UR16, URZ ;  /* 0x00000010071472a5 */ /* 0x000fe4000f8e00ff */
[----:B------:R-:W-:Y:S02]  /*4dc0*/  USEL UR6, UR13, UR6, !UP2 ;  /* 0x000000060d067287 */ /* 0x000fe4000d000000 */
[----:B------:R-:W-:Y:S01]  /*4dd0*/  UISETP.NE.AND UP2, UPT, UR12, URZ, UPT ;  /* 0x000000ff0c00728c */ /* 0x000fe2000bf45270 */
[----:B------:R-:W-:Y:S01]  /*4de0*/  UMOV UR5, UR11 ;  /* 0x0000000b00057c82 */ /* 0x000fe20008000000 */
[----:B------:R-:W-:Y:S02]  /*4df0*/  UIMAD.WIDE.U32 UR10, UR6, UR16, URZ ;  /* 0x00000010060a72a5 */ /* 0x000fe4000f8e00ff */
[----:B------:R-:W-:Y:S03]  /*4e00*/  USHF.R.U32.HI UR8, URZ, UR33, UR5 ;  /* 0x00000021ff087299 */ /* 0x000fe60008011605 */
[----:B------:R-:W-:Y:S02]  /*4e10*/  UMOV UR5, UR19 ;  /* 0x0000001300057c82 */ /* 0x000fe40008000000 */
[----:B------:R-:W-:Y:S03]  /*4e20*/  @UP1 USHF.R.U32.HI UR4, URZ, UR17, UR5 ;  /* 0x00000011ff041299 */ /* 0x000fe60008011605 */
[----:B------:R-:W-:Y:S01]  /*4e30*/  UMOV UR5, UR21 ;  /* 0x0000001500057c82 */ /* 0x000fe20008000000 */
[----:B------:R-:W-:Y:S02]  /*4e40*/  UIMAD UR4, UR42, UR4, URZ ;  /* 0x000000042a0472a4 */ /* 0x000fe4000f8e02ff */
[----:B------:R-:W-:Y:S02]  /*4e50*/  @UP1 USHF.R.U32.HI UR7, URZ, UR17, UR5 ;  /* 0x00000011ff071299 */ /* 0x000fe40008011605 */
[----:B------:R-:W-:Y:S02]  /*4e60*/  USEL UR5, UR14, UR8, !UP0 ;  /* 0x000000080e057287 */ /* 0x000fe4000c000000 */
[----:B------:R-:W-:Y:S02]  /*4e70*/  UIMAD UR8, UR42, UR7, URZ ;  /* 0x000000072a0872a4 */ /* 0x000fe4000f8e02ff */
[----:B------:R-:W-:Y:S03]  /*4e80*/  UISETP.GE.AND UP0, UPT, UR6, UR4, UPT ;  /* 0x000000040600728c */ /* 0x000fe6000bf06270 */
[----:B------:R-:W-:Y:S01]  /*4e90*/  UMOV UR4, UR11 ;  /* 0x0000000b00047c82 */ /* 0x000fe20008000000 */
[----:B------:R-:W-:Y:S02]  /*4ea0*/  UISETP.GE.OR UP0, UPT, UR5, UR8, UP0 ;  /* 0x000000080500728c */ /* 0x000fe40008706670 */
[----:B------:R-:W-:Y:S02]  /*4eb0*/  USHF.R.U32.HI UR4, URZ, UR17, UR4 ;  /* 0x00000011ff047299 */ /* 0x000fe40008011604 */
[----:B------:R-:W-:Y:S02]  /*4ec0*/  UIMAD.WIDE.U32 UR8, UR5, UR16, URZ ;  /* 0x00000010050872a5 */ /* 0x000fe4000f8e00ff */
[----:B------:R-:W-:Y:S04]  /*4ed0*/  USEL UR10, UR6, UR4, !UP1 ;  /* 0x00000004060a7287 */ /* 0x000fe8000c800000 */
[----:B------:R-:W-:Y:S01]  /*4ee0*/  UIADD3 UR11, UPT, UPT, -UR10, URZ, URZ ;  /* 0x000000ff0a0b7290 */ /* 0x000fe2000fffe1ff */
[----:B------:R-:W-:Y:S02]  /*4ef0*/  @!UP0 UMOV UR4, UR9 ;  /* 0x0000000900048c82 */ /* 0x000fe40008000000 */
[----:B------:R-:W-:Y:S02]  /*4f00*/  @!UP0 USHF.R.U32.HI UR4, URZ, UR17, UR4 ;  /* 0x00000011ff048299 */ /* 0x000fe40008011604 */
[----:B------:R-:W-:Y:S02]  /*4f10*/  UIMAD UR8, UR42, UR11, UR6 ;  /* 0x0000000b2a0872a4 */ /* 0x000fe4000f8e0206 */
[----:B------:R-:W-:Y:S02]  /*4f20*/  @!UP0 USEL UR4, UR5, UR4, !UP1 ;  /* 0x0000000405048287 */ /* 0x000fe4000c800000 */
[----:B------:R-:W-:Y:S02]  /*4f30*/  UISETP.NE.AND UP1, UPT, UR22, URZ, UPT ;  /* 0x000000ff1600728c */ /* 0x000fe4000bf25270 */
[----:B------:R-:W-:Y:S02]  /*4f40*/  @!UP0 UIMAD UR8, UR7, UR8, UR4 ;  /* 0x00000008070882a4 */ /* 0x000fe4000f8e0204 */
[----:B------:R-:W-:Y:S02]  /*4f50*/  @!UP0 UIADD3 UR9, UPT, UPT, UR10, -UR4, URZ ;  /* 0x800000040a098290 */ /* 0x000fe4000fffe0ff */
[----:B------:R-:W-:Y:S02]  /*4f60*/  UIADD3 UR4, UPT, UPT, -UR5, URZ, URZ ;  /* 0x000000ff05047290 */ /* 0x000fe4000fffe1ff */
[----:B------:R-:W-:Y:S02]  /*4f70*/  UIADD3 UR7, UPT, UPT, -UR6, URZ, URZ ;  /* 0x000000ff06077290 */ /* 0x000fe4000fffe1ff */
[----:B------:R-:W-:Y:S02]  /*4f80*/  @!UP0 UIMAD UR6, UR9, UR42, UR5 ;  /* 0x0000002a090682a4 */ /* 0x000fe4000f8e0205 */
[----:B------:R-:W-:Y:S02]  /*4f90*/  UIMAD UR14, UR15, UR4, UR14 ;  /* 0x000000040f0e72a4 */ /* 0x000fe4000f8e020e */
[----:B------:R-:W-:Y:S01]  /*4fa0*/  UIMAD UR13, UR34, UR7, UR13 ;  /* 0x00000007220d72a4 */ /* 0x000fe2000f8e020d */
[----:B------:R-:W-:Y:S02]  /*4fb0*/  @!UP0 UMOV UR5, UR8 ;  /* 0x0000000800058c82 */ /* 0x000fe40008000000 */
[----:B------:R-:W-:Y:S02]  /*4fc0*/  UIMAD UR14, UR5, UR15, UR14 ;  /* 0x0000000f050e72a4 */ /* 0x000fe4000f8e020e */
[----:B------:R-:W-:Y:S11]  /*4fd0*/  UIMAD UR13, UR6, UR34, UR13 ;  /* 0x00000022060d72a4 */ /* 0x000ff6000f8e020d */
[----:B------:R-:W-:Y:S01]  /*4fe0*/  @!UPT UIADD3 URZ, UPT, UPT, URZ, URZ, URZ ;  /* 0x000000fffffff290 */ /* 0x000fe2000fffe0ff */
.L_x_90:
[----:B------:R-:W3:Y:S01]  /*4ff0*/  @!UP3 LDCU.128 UR20, c[0x0][0xb10] ;  /* 0x00016200ff14b7ac */ /* 0x000ee20008000c00 */
[----:B------:R-:W-:Y:S04]  /*5000*/  ISETP.NE.U32.AND P0, PT, RZ, UR30, PT ;  /* 0x0000001eff007c0c */ /* 0x000fe8000bf05070 */
[----:B------:R-:W-:Y:S01]  /*5010*/  ISETP.NE.AND.EX P0, PT, RZ, UR31, PT, P0 ;  /* 0x0000001fff007c0c */ /* 0x000fe2000bf05300 */
[----:B------:R-:W4:Y:S01]  /*5020*/  @!UP3 LDCU UR5, c[0x0][0xb0c] ;  /* 0x00016180ff05b7ac */ /* 0x000f220008000800 */
[----:B------:R-:W-:Y:S02]  /*5030*/  USHF.L.U32 UR11, UR26, 0x7, URZ ;  /* 0x000000071a0b7899 */ /* 0x000fe400080006ff */
[----:B------:R-:W-:Y:S02]  /*5040*/  USHF.L.U32 UR10, UR27, 0x6, URZ ;  /* 0x000000061b0a7899 */ /* 0x000fe400080006ff */
[----:B---3--:R-:W-:Y:S07]  /*5050*/  UIMAD.WIDE.U32 UR6, UR14, UR20, URZ ;  /* 0x000000140e0672a5 */ /* 0x008fee000f8e00ff */
[----:B------:R-:W-:Y:S01]  /*5060*/  @!UP3 UMOV UR4, UR7 ;  /* 0x000000070004bc82 */ /* 0x000fe20008000000 */
[----:B----4-:R-:W-:Y:S02]  /*5070*/  @!UP3 UISETP.NE.AND UP0, UPT, UR5, 0x1, UPT ;  /* 0x000000010500b88c */ /* 0x010fe4000bf05270 */
[----:B------:R-:W-:Y:S02]  /*5080*/  @!UP3 USHF.R.U32.HI UR4, URZ, UR21, UR4 ;  /* 0x00000015ff04b299 */ /* 0x000fe40008011604 */
[----:B------:R-:W-:Y:S02]  /*5090*/  UIMAD.WIDE.U32 UR6, UR13, UR23, URZ ;  /* 0x000000170d0672a5 */ /* 0x000fe4000f8e00ff */
[----:B------:R-:W-:Y:S02]  /*50a0*/  @!UP3 USEL UR8, UR14, UR4, !UP0 ;  /* 0x000000040e08b287 */ /* 0x000fe4000c000000 */
[----:B------:R-:W-:Y:S03]  /*50b0*/  @!UP3 UISETP.NE.AND UP0, UPT, UR22, 0x1, UPT ;  /* 0x000000011600b88c */ /* 0x000fe6000bf05270 */
[----:B------:R-:W-:Y:S02]  /*50c0*/  @!UP3 UMOV UR6, UR7 ;  /* 0x000000070006bc82 */ /* 0x000fe40008000000 */
[----:B------:R-:W3:Y:S02]  /*50d0*/  @!UP3 LDCU UR4, c[0x0][0xb20] ;  /* 0x00016400ff04b7ac */ /* 0x000ee40008000800 */
[----:B---3--:R-:W-:Y:S04]  /*50e0*/  @!UP3 USHF.R.U32.HI UR6, URZ, UR4, UR6 ;  /* 0x00000004ff06b299 */ /* 0x008fe80008011606 */
[----:B------:R-:W-:Y:S04]  /*50f0*/  @!UP3 USEL UR6, UR13, UR6, !UP0 ;  /* 0x000000060d06b287 */ /* 0x000fe8000c000000 */
[----:B------:R-:W-:Y:S02]  /*5100*/  @!UP3 UIADD3 UR4, UPT, UPT, -UR8, UR6, URZ ;  /* 0x000000060804b290 */ /* 0x000fe4000fffe1ff */
[----:B------:R-:W-:Y:S02]  /*5110*/  @!UP3 UIADD3 UR6, UPT, UPT, UR8, -UR6, URZ ;  /* 0x800000060806b290 */ /* 0x000fe4000fffe0ff */
[----:B------:R-:W-:Y:S02]  /*5120*/  @!UP3 UIMAD UR14, UR4, UR5, UR14 ;  /* 0x00000005040eb2a4 */ /* 0x000fe4000f8e020e */
[----:B------:R-:W-:Y:S01]  /*5130*/  @!UP3 UIMAD UR13, UR6, UR22, UR13 ;  /* 0x00000016060db2a4 */ /* 0x000fe2000f8e020d */
[----:B------:R-:W-:Y:S11]  /*5140*/  BRA.U UP4, `(.L_x_91) ;  /* 0x0000000104107547 */ /* 0x000ff6000b800000 */
[----:B--2---:R-:W-:Y:S04]  /*5150*/  MOV R0, UR43 ;  /* 0x0000002b00007c02 */ /* 0x004fe80008000f00 */
[----:B------:R-:W-:Y:S04]  /*5160*/  SHF.L.U32 R5, R0, 0x1f, RZ ;  /* 0x0000001f00057819 */ /* 0x000fe800000006ff */
[----:B------:R-:W2:Y:S02]  /*5170*/  SYNCS.PHASECHK.TRANS64.TRYWAIT P1, [UR24+0x88], R5 ;  /* 0x00008805ff0075a7 */ /* 0x000ea40008021118 */
[----:B--2---:R-:W-:Y:S05]  /*5180*/  @!P1 BRA `(.L_x_92) ;  /* 0x0000003c00b09947 */ /* 0x004fea0003800000 */
.L_x_91:
[----:B------:R-:W-:Y:S05]  /*5190*/  BRA.U !UP6, `(.L_x_93) ;  /* 0x000000010e387547 */ /* 0x000fea000b800000 */
[----:B------:R-:W-:Y:S01]  /*51a0*/  UPLOP3.LUT UP1, UPT, UPT, UPT, UP5, 0x80, 0x8 ;  /* 0x000000000008789c */ /* 0x000fe20003f2f050 */
[----:B--2---:R-:W-:Y:S01]  /*51b0*/  HFMA2 R0, -RZ, RZ, 0, 5.9604644775390625e-08 ;  /* 0x00000001ff007431 */ /* 0x004fe200000001ff */
[----:B------:R-:W2:Y:S01]  /*51c0*/  LDCU.64 UR8, c[0x0][0x358] ;  /* 0x00006b00ff0877ac */ /* 0x000ea20008000a00 */
[----:B------:R-:W-:Y:S03]  /*51d0*/  IMAD.MOV.U32 R84, RZ, RZ, 0x1 ;  /* 0x00000001ff547424 */ /* 0x000fe600078e00ff */
[----:B------:R-:W-:Y:S05]  /*51e0*/  PLOP3.LUT P1, PT, PT, PT, UP1, 0x80, 0x8 ;  /* 0x000000000008781c */ /* 0x000fea0003f2f018 */
[----:B------:R-:W3:Y:S01]  /*51f0*/  @UP1 LDCU.64 UR4, c[0x0][0x888] ;  /* 0x00011100ff0417ac */ /* 0x000ee20008000a00 */
[----:B------:R-:W-:Y:S07]  /*5200*/  @UP1 UIMAD UR6, UR36, UR30, URZ ;  /* 0x0000001e240612a4 */ /* 0x000fee000f8e02ff */
[----:B------:R-:W-:Y:S01]  /*5210*/  @!P1 PRMT R84, R0, 0x7610, R84 ;  /* 0x0000761000549816 */ /* 0x000fe20000000054 */
[----:B---3--:R-:W-:Y:S06]  /*5220*/  @UP1 UIMAD.WIDE UR4, UR6, 0x4, UR4 ;  /* 0x00000004060418a5 */ /* 0x008fec000f8e0204 */
[----:B------:R-:W-:Y:S01]  /*5230*/  IMAD.U32 R4, RZ, RZ, UR4 ;  /* 0x00000004ff047e24 */ /* 0x000fe2000f8e00ff */
[----:B------:R-:W-:Y:S04]  /*5240*/  MOV R5, UR5 ;  /* 0x0000000500057c02 */ /* 0x000fe80008000f00 */
[----:B------:R-:W3:Y:S01]  /*5250*/  @!UP1 LDCU UR4, c[0x0][0x880] ;  /* 0x00011000ff0497ac */ /* 0x000ee20008000800 */
[----:B--2--5:R4:W5:Y:S02]  /*5260*/  @P1 LDG.E R41, desc[UR8][R4.64] ;  /* 0x0000000804291981 */ /* 0x024964000c1e1900 */
[----:B---34-:R-:W-:Y:S07]  /*5270*/  @!P1 IMAD.U32 R41, RZ, RZ, UR4 ;  /* 0x00000004ff299e24 */ /* 0x018fee000f8e00ff */
.L_x_93:
[----:B-----5:R-:W-:Y:S01]  /*5280*/  @!P0 FSETP.EQ.AND P2, PT, R41, RZ, PT ;  /* 0x000000ff2900820b */ /* 0x020fe20003f42000 */
[----:B------:R-:W-:Y:S01]  /*5290*/  @!UPT UIADD3 URZ, UPT, UPT, URZ, URZ, URZ ;  /* 0x000000fffffff290 */ /* 0x000fe2000fffe0ff */
[----:B------:R-:W-:Y:S11]  /*52a0*/  @!P0 BRA `(.L_x_94) ;  /* 0x0000000000148947 */ /* 0x000ff60003800000 */
[----:B------:R-:W-:Y:S02]  /*52b0*/  LOP3.LUT P0, RZ, R84, 0xff, RZ, 0xc0, !PT ;  /* 0x000000ff54ff7812 */ /* 0x000fe4000780c0ff */
[----:B------:R-:W-:Y:S04]  /*52c0*/  PLOP3.LUT P2, PT, PT, PT, UP1, 0x80, 0x8 ;  /* 0x000000000008781c */ /* 0x000fe80003f4f018 */
[----:B------:R-:W-:Y:S07]  /*52d0*/  PLOP3.LUT P2, PT, P2, PT, PT, 0x8, 0x80 ;  /* 0x000000000080781c */ /* 0x000fee000174e170 */
[----:B------:R-:W-:Y:S11]  /*52e0*/  @P0 FSETP.EQ.AND P2, PT, R41, RZ, PT ;  /* 0x000000ff2900020b */ /* 0x000ff60003f42000 */
[----:B------:R-:W-:Y:S02]  /*52f0*/  @!UPT UIADD3 URZ, UPT, UPT, URZ, URZ, URZ ;  /* 0x000000fffffff290 */ /* 0x000fe4000fffe0ff */
.L_x_94:
[----:B------:R-:W-:Y:S01]  /*5300*/  ULEA UR4, UR25, UR24, 0x3 ;  /* 0x0000001819047291 */ /* 0x000fe2000f8e18ff */
[----:B--2---:R-:W-:Y:S02]  /*5310*/  SHF.L.U32 R5, R11, 0x1f, RZ ;  /* 0x0000001f0b057819 */ /* 0x004fe400000006ff */
[----:B------:R-:W-:Y:S04]  /*5320*/  ELECT P1, URZ, PT ;  /* 0x0000000000ff782f */ /* 0x000fe80003820000 */
[----:B------:R-:W-:Y:S02]  /*5330*/  PLOP3.LUT P1, PT, P2, P1, PT, 0xf2, 0x2f ;  /* 0x00000000002f781c */ /* 0x000fe40001723e72 */
[----:B------:R-:W2:Y:S02]  /*5340*/  SYNCS.PHASECHK.TRANS64.TRYWAIT P0, [UR4+0x68], R5 ;  /* 0x00006805ff0075a7 */ /* 0x000ea40008001104 */
[----:B--2---:R-:W-:Y:S09]  /*5350*/  @!P0 BRA `(.L_x_95) ;  /* 0x0000003c00548947 */ /* 0x004ff20003800000 */
.L_x_171:
[----:B------:R-:W-:Y:S01]  /*5360*/  VOTEU.ALL UP0, P1 ;  /* 0x0000000000ff7886 */ /* 0x000fe20000800000 */
[----:B------:R-:W-:Y:S01]  /*5370*/  @!P1 IADD3 R4, P0, PT, R12, 0x580, RZ ;  /* 0x000005800c049810 */ /* 0x000fe20007f1e0ff */
[----:B------:R-:W-:Y:S01]  /*5380*/  UIADD3 UR9, UPT, UPT, UR4, 0x50, URZ ;  /* 0x0000005004097890 */ /* 0x000fe2000fffe0ff */
[----:B------:R-:W-:Y:S01]  /*5390*/  VIADD R10, R10, 0x1 ;  /* 0x000000010a0a7836 */ /* 0x000fe20000000000 */
[----:B------:R-:W-:Y:S01]  /*53a0*/  UMOV UR22, 0x0 ;  /* 0x0000000000167882 */ /* 0x000fe20000000000 */
[----:B------:R-:W-:Y:S01]  /*53b0*/  @!UP0 ULEA UR5, UR25, UR24, 0xd ;  /* 0x0000001819058291 */ /* 0x000fe2000f8e68ff */
[----:B------:R-:W-:Y:S01]  /*53c0*/  @!P1 IMAD.X R2, RZ, RZ, R13, P0 ;  /* 0x000000ffff029224 */ /* 0x000fe200000e060d */
[----:B------:R-:W-:Y:S01]  /*53d0*/  @!P1 R2UR UR7, R4 ;  /* 0x00000000040792ca */ /* 0x000fe200000e0000 */
[----:B------:R-:W-:Y:S01]  /*53e0*/  UMOV UR23, 0x10000000 ;  /* 0x1000000000177882 */ /* 0x000fe20000000000 */
[----:B------:R-:W-:Y:S02]  /*53f0*/  @!UP0 UIADD3 UR8, UPT, UPT, UR5, 0x200, URZ ;  /* 0x0000020005088890 */ /* 0x000fe4000fffe0ff */
[----:B------:R-:W-:Y:S01]  /*5400*/  UIADD3 UR5, UPT, UPT, UR25, 0x1, URZ ;  /* 0x0000000119057890 */ /* 0x000fe2000fffe0ff */
[----:B------:R-:W-:Y:S03]  /*5410*/  UMOV UR12, UR36 ;  /* 0x00000024000c7c82 */ /* 0x000fe60008000000 */
[----:B------:R-:W-:Y:S04]  /*5420*/  UISETP.NE.AND UP0, UPT, UR5, 0x3, UPT ;  /* 0x000000030500788c */ /* 0x000fe8000bf05270 */
[----:B------:R-:W-:Y:S01]  /*5430*/  USEL UR6, UR5, URZ, UP0 ;  /* 0x000000ff05067287 */ /* 0x000fe20008000000 */
[----:B------:R-:W-:Y:S01]  /*5440*/  @!P1 R2UR UR5, R2 ;  /* 0x00000000020592ca */ /* 0x000fe200000e0000 */
[----:B------:R-:W-:Y:S01]  /*5450*/  IMAD.U32 R4, RZ, RZ, UR7 ;  /* 0x00000007ff047e24 */ /* 0x000fe2000f8e00ff */
[----:B------:R-:W-:Y:S01]  /*5460*/  USEL UR20, URZ, 0x1, UP0 ;  /* 0x00000001ff147887 */ /* 0x000fe20008000000 */
[----:B------:R-:W-:Y:S01]  /*5470*/  @!P1 IMAD.MOV.U32 R2, RZ, RZ, 0x2000 ;  /* 0x00002000ff029424 */ /* 0x000fe200078e00ff */
[----:B------:R-:W-:Y:S01]  /*5480*/  VOTEU.ALL UP0, P1 ;  /* 0x0000000000ff7886 */ /* 0x000fe20000800000 */
[----:B------:R-:W-:Y:S01]  /*5490*/  UPRMT UR7, UR55, 0x654, UR9 ;  /* 0x0000065437077896 */ /* 0x000fe20008000009 */
[----:B------:R-:W-:Y:S02]  /*54a0*/  @!P1 R2UR UR18, R4 ;  /* 0x00000000041292ca */ /* 0x000fe400000e0000 */
[----:B------:R-:W-:Y:S04]  /*54b0*/  LOP3.LUT R11, R11, UR20, RZ, 0x3c, !PT ;  /* 0x000000140b0b7c12 */ /* 0x000fe8000f8e3cff */
[----:B--2---:R-:W-:Y:S01]  /*54c0*/  SHF.L.U32 R0, R11, 0x1f, RZ ;  /* 0x0000001f0b007819 */ /* 0x004fe200000006ff */
[----:B------:R-:W-:Y:S01]  /*54d0*/  IMAD.U32 R5, RZ, RZ, UR5 ;  /* 0x00000005ff057e24 */ /* 0x000fe2000f8e00ff */
[----:B------:R-:W-:Y:S04]  /*54e0*/  ULEA UR5, UR6, UR24, 0x3 ;  /* 0x0000001806057291 */ /* 0x000fe8000f8e18ff */
[----:B------:R-:W-:Y:S11]  /*54f0*/  @!P1 R2UR UR19, R5 ;  /* 0x00000000051392ca */ /* 0x000ff600000e0000 */
[----:B------:R-:W-:Y:S02]  /*5500*/  @!UPT UIADD3 URZ, UPT, UPT, URZ, URZ, URZ ;  /* 0x000000fffffff290 */ /* 0x000fe4000fffe0ff */
[----:B------:R2:W-:Y:S01]  /*5510*/  @!UP0 UTMALDG.3D [UR8], [UR18], desc[UR22] ;  /* 0x00001608120085b4 */ /* 0x0005e20008011000 */
[----:B------:R2:W-:Y:S01]  /*5520*/  @!P1 SYNCS.ARRIVE.TRANS64.RED.A0TR RZ, [UR4+0x50], R2 ;  /* 0x00005002ffff99a7 */ /* 0x0005e20008300404 */
[----:B------:R-:W-:Y:S01]  /*5530*/  SYNCS.ARRIVE.TRANS64.RED.A1T0 RZ, [UR7], RZ ;  /* 0x000000ffffff79a7 */ /* 0x000fe20008100407 */
[----:B------:R-:W3:Y:S02]  /*5540*/  SYNCS.PHASECHK.TRANS64.TRYWAIT P0, [UR5+0x68], R0 ;  /* 0x00006800ff0075a7 */ /* 0x000ee40008001105 */
[----:B--23--:R-:W-:Y:S05]  /*5550*/  @!P0 BRA `(.L_x_96) ;  /* 0x0000003800ec8947 */ /* 0x00cfea0003800000 */
.L_x_173:
[----:B------:R-:W-:Y:S01]  /*5560*/  UIADD3 UR9, UPT, UPT, UR5, 0x50, URZ ;  /* 0x0000005005097890 */ /* 0x000fe2000fffe0ff */
[----:B------:R-:W-:Y:S01]  /*5570*/  @!P1 IADD3 R2, P0, PT, R12, 0x580, RZ ;  /* 0x000005800c029810 */ /* 0x000fe20007f1e0ff */
[----:B------:R-:W-:Y:S01]  /*5580*/  UPLOP3.LUT UP4, UPT, UPT, UPT, UPT, 0x80, 0x8 ;  /* 0x000000000008789c */ /* 0x000fe20003f8f070 */
[----:B------:R-:W-:Y:S01]  /*5590*/  R2UR UR22, R86 ;  /* 0x00000000561672ca */ /* 0x000fe200000e0000 */
[----:B------:R-:W-:Y:S01]  /*55a0*/  UMOV UR20, 0x0 ;  /* 0x0000000000147882 */ /* 0x000fe20000000000 */
[----:B------:R-:W-:Y:S01]  /*55b0*/  UMOV UR21, 0x10000000 ;  /* 0x1000000000157882 */ /* 0x000fe20000000000 */
[----:B------:R-:W-:Y:S01]  /*55c0*/  UMOV UR12, UR36 ;  /* 0x00000024000c7c82 */ /* 0x000fe20008000000 */
[----:B------:R-:W-:Y:S01]  /*55d0*/  VOTEU.ALL UP0, P1 ;  /* 0x0000000000ff7886 */ /* 0x000fe20000800000 */
[----:B--2---:R-:W-:Y:S01]  /*55e0*/  @!P1 IMAD.X R0, RZ, RZ, R13, P0 ;  /* 0x000000ffff009224 */ /* 0x004fe200000e060d */
[----:B------:R-:W-:Y:S01]  /*55f0*/  R2UR UR19, R87 ;  /* 0x00000000571372ca */ /* 0x000fe200000e0000 */
[----:B------:R-:W-:Y:S01]  /*5600*/  UMOV UR36, UR28 ;  /* 0x0000001c00247c82 */ /* 0x000fe20008000000 */
[C---:B------:R-:W-:Y:S01]  /*5610*/  ISETP.NE.AND P0, PT, R10.reuse, 0x2, PT ;  /* 0x000000020a00780c */ /* 0x040fe20003f05270 */
[----:B------:R-:W-:Y:S02]  /*5620*/  @!UP0 ULEA UR4, UR6, UR24, 0xd ;  /* 0x0000001806048291 */ /* 0x000fe4000f8e68ff */
[----:B------:R-:W-:Y:S01]  /*5630*/  @!UP0 UIADD3 UR10, UPT, UPT, UR10, 0x20, URZ ;  /* 0x000000200a0a8890 */ /* 0x000fe2000fffe0ff */
[----:B------:R-:W-:Y:S01]  /*5640*/  SEL R10, R10, RZ, P0 ;  /* 0x000000ff0a0a7207 */ /* 0x000fe20000000000 */
[----:B------:R-:W-:Y:S02]  /*5650*/  @!UP0 UIADD3 UR8, UPT, UPT, UR4, 0x200, URZ ;  /* 0x0000020004088890 */ /* 0x000fe4000fffe0ff */
[----:B------:R-:W-:Y:S01]  /*5660*/  UIADD3 UR4, UPT, UPT, UR6, 0x1, URZ ;  /* 0x0000000106047890 */ /* 0x000fe2000fffe0ff */
[----:B------:R-:W-:Y:S01]  /*5670*/  @!P1 R2UR UR6, R2 ;  /* 0x00000000020692ca */ /* 0x000fe200000e0000 */
[----:B------:R-:W-:Y:S02]  /*5680*/  UIADD3 UR27, UPT, UPT, UR13, UR22, URZ ;  /* 0x000000160d1b7290 */ /* 0x000fe4000fffe0ff */
[----:B------:R-:W-:Y:S02]  /*5690*/  UISETP.NE.AND UP0, UPT, UR4, 0x3, UPT ;  /* 0x000000030400788c */ /* 0x000fe4000bf05270 */
[----:B------:R-:W-:Y:S02]  /*56a0*/  UIADD3 UR26, UPT, UPT, UR14, UR19, URZ ;  /* 0x000000130e1a7290 */ /* 0x000fe4000fffe0ff */
[----:B------:R-:W-:Y:S01]  /*56b0*/  USEL UR25, UR4, URZ, UP0 ;  /* 0x000000ff04197287 */ /* 0x000fe20008000000 */
[----:B------:R-:W-:Y:S01]  /*56c0*/  @!P1 R2UR UR4, R0 ;  /* 0x00000000000492ca */ /* 0x000fe200000e0000 */
[----:B------:R-:W-:Y:S01]  /*56d0*/  USEL UR18, URZ, 0x1, UP0 ;  /* 0x00000001ff127887 */ /* 0x000fe20008000000 */
[----:B------:R-:W-:Y:S01]  /*56e0*/  SEL R0, RZ, 0x1, P0 ;  /* 0x00000001ff007807 */ /* 0x000fe20000000000 */
[----:B------:R-:W-:Y:S02]  /*56f0*/  VOTEU.ALL UP0, P1 ;  /* 0x0000000000ff7886 */ /* 0x000fe40000800000 */
[----:B------:R-:W-:Y:S01]  /*5700*/  IMAD.U32 R4, RZ, RZ, UR6 ;  /* 0x00000006ff047e24 */ /* 0x000fe2000f8e00ff */
[----:B------:R-:W-:Y:S02]  /*5710*/  LOP3.LUT R9, R9, R0, RZ, 0x3c, !PT ;  /* 0x0000000009097212 */ /* 0x000fe400078e3cff */
[----:B------:R-:W-:Y:S02]  /*5720*/  LOP3.LUT R11, R11, UR18, RZ, 0x3c, !PT ;  /* 0x000000120b0b7c12 */ /* 0x000fe4000f8e3cff */
[----:B------:R-:W-:Y:S03]  /*5730*/  @!P1 R2UR UR6, R4 ;  /* 0x00000000040692ca */ /* 0x000fe600000e0000 */
[----:B------:R-:W-:Y:S01]  /*5740*/  IMAD.U32 R5, RZ, RZ, UR4 ;  /* 0x00000004ff057e24 */ /* 0x000fe2000f8e00ff */
[----:B------:R-:W-:Y:S04]  /*5750*/  UPRMT UR4, UR55, 0x654, UR9 ;  /* 0x0000065437047896 */ /* 0x000fe80008000009 */
[----:B------:R-:W-:Y:S11]  /*5760*/  @!P1 R2UR UR7, R5 ;  /* 0x00000000050792ca */ /* 0x000ff600000e0000 */
[----:B------:R-:W-:Y:S02]  /*5770*/  @!UPT UIADD3 URZ, UPT, UPT, URZ, URZ, URZ ;  /* 0x000000fffffff290 */ /* 0x000fe4000fffe0ff */
[----:B------:R2:W-:Y:S01]  /*5780*/  @!UP0 UTMALDG.3D [UR8], [UR6], desc[UR20] ;  /* 0x00001408060085b4 */ /* 0x0005e20008011000 */
[----:B------:R2:W-:Y:S01]  /*5790*/  @!P1 SYNCS.ARRIVE.TRANS64.RED.A0TR RZ, [UR5+0x50], R3 ;  /* 0x00005003ffff99a7 */ /* 0x0005e20008300405 */
[----:B------:R-:W-:Y:S01]  /*57a0*/  SYNCS.ARRIVE.TRANS64.RED.A1T0 RZ, [UR4], RZ ;  /* 0x000000ffffff79a7 */ /* 0x000fe20008100404 */
[----:B------:R-:W-:Y:S05]  /*57b0*/  BRA.U UP2, `(.L_x_97) ;  /* 0xfffffff102d07547 */ /* 0x000fea000b83ffff */
[----:B------:R-:W-:Y:S01]  /*57c0*/  UIADD3 UR24, UPT, UPT, UR24, 0x68, URZ ;  /* 0x0000006818187890 */ /* 0x000fe2000fffe0ff */
[----:B--2---:R-:W-:-:S03]  /*57d0*/  SHF.L.U32 R3, R11, 0x1f, RZ ;  /* 0x0000001f0b037819 */ /* 0x004fc600000006ff */
[----:B------:R-:W-:-:S09]  /*57e0*/  ULEA UR4, UR25, UR24, 0x3 ;  /* 0x0000001819047291 */ /* 0x000fd2000f8e18ff */
[----:B------:R-:W2:Y:S02]  /*57f0*/  SYNCS.PHASECHK.TRANS64.TRYWAIT P0, [UR4], R3 ;  /* 0x00000003ff0075a7 */ /* 0x000ea40008001104 */
[----:B--2---:R-:W-:Y:S05]  /*5800*/  @!P0 BRA `(.L_x_98) ;  /* 0x0000003800588947 */ /* 0x004fea0003800000 */
.L_x_175:
[----:B------:R-:W-:-:S04]  /*5810*/  UIADD3 UR4, UPT, UPT, UR25, 0x1, URZ ;  /* 0x0000000119047890 */ /* 0x000fc8000fffe0ff */
[----:B------:R-:W-:-:S04]  /*5820*/  UISETP.NE.AND UP0, UPT, UR4, 0x3, UPT ;  /* 0x000000030400788c */ /* 0x000fc8000bf05270 */
[----:B------:R-:W-:Y:S02]  /*5830*/  USEL UR6, URZ, 0x1, UP0 ;  /* 0x00000001ff067887 */ /* 0x000fe40008000000 */
[----:B------:R-:W-:-:S04]  /*5840*/  USEL UR4, UR4, URZ, UP0 ;  /* 0x000000ff04047287 */ /* 0x000fc80008000000 */
[----:B------:R-:W-:Y:S01]  /*5850*/  ULEA UR5, UR4, UR24, 0x3 ;  /* 0x0000001804057291 */ /* 0x000fe2000f8e18ff */
[----:B------:R-:W-:-:S04]  /*5860*/  LOP3.LUT R11, R11, UR6, RZ, 0x3c, !PT ;  /* 0x000000060b0b7c12 */ /* 0x000fc8000f8e3cff */
[----:B--2---:R-:W-:-:S04]  /*5870*/  SHF.L.U32 R3, R11, 0x1f, RZ ;  /* 0x0000001f0b037819 */ /* 0x004fc800000006ff */
[----:B------:R-:W2:Y:S02]  /*5880*/  SYNCS.PHASECHK.TRANS64.TRYWAIT P0, [UR5], R3 ;  /* 0x00000003ff0075a7 */ /* 0x000ea40008001105 */
[----:B--2---:R-:W-:Y:S05]  /*5890*/  @!P0 BRA `(.L_x_99) ;  /* 0x00000038004c8947 */ /* 0x004fea0003800000 */
.L_x_177:
[----:B------:R-:W-:-:S04]  /*58a0*/  UIADD3 UR4, UPT, UPT, UR4, 0x1, URZ ;  /* 0x0000000104047890 */ /* 0x000fc8000fffe0ff */
[----:B------:R-:W-:-:S04]  /*58b0*/  UISETP.NE.AND UP0, UPT, UR4, 0x3, UPT ;  /* 0x000000030400788c */ /* 0x000fc8000bf05270 */
[----:B------:R-:W-:Y:S02]  /*58c0*/  USEL UR5, URZ, 0x1, UP0 ;  /* 0x00000001ff057887 */ /* 0x000fe40008000000 */
[----:B------:R-:W-:-:S04]  /*58d0*/  USEL UR4, UR4, URZ, UP0 ;  /* 0x000000ff04047287 */ /* 0x000fc80008000000 */
[----:B------:R-:W-:Y:S01]  /*58e0*/  ULEA UR4, UR4, UR24, 0x3 ;  /* 0x0000001804047291 */ /* 0x000fe2000f8e18ff */
[----:B--2---:R-:W-:-:S04]  /*58f0*/  LOP3.LUT R3, R11, UR5, RZ, 0x3c, !PT ;  /* 0x000000050b037c12 */ /* 0x004fc8000f8e3cff */
[----:B------:R-:W-:Y:S01]  /*5900*/  SHF.L.U32 R3, R3, 0x1f, RZ ;  /* 0x0000001f03037819 */ /* 0x000fe200000006ff */
[----:B------:R-:W-:-:S07]  /*5910*/  IMAD.U32 R0, RZ, RZ, UR4 ;  /* 0x00000004ff007e24 */ /* 0x000fce000f8e00ff */
.L_x_100:
[----:B--2---:R2:W3:Y:S02]  /*5920*/  SYNCS.PHASECHK.TRANS64.TRYWAIT P0, [R0+URZ], R3 ;  /* 0x00000003000075a7 */ /* 0x0044e400080011ff */
[----:B---3--:R-:W-:Y:S05]  /*5930*/  @!P0 NANOSLEEP.SYNCS 0x989680 ;  /* 0x009896800000895d */ /* 0x008fea0003900000 */
[----:B------:R-:W3:Y:S02]  /*5940*/  @!P0 SYNCS.PHASECHK.TRANS64 P0, [R0+URZ], R3 ;  /* 0x00000003000085a7 */ /* 0x000ee400080010ff */
[----:B-1-3--:R-:W-:Y:S05]  /*5950*/  @P0 EXIT ;  /* 0x000000000000094d */ /* 0x00afea0003800000 */
[----:B------:R-:W-:Y:S05]  /*5960*/  BRA `(.L_x_100) ;  /* 0xfffffffc00ec7947 */ /* 0x000fea000383ffff */
.L_x_88:
[----:B------:R-:W-:-:S06]  /*5970*/  UISETP.GE.AND UP0, UPT, UR20, 0x4, UPT ;  /* 0x000000041400788c */ /* 0x000fcc000bf06270 */
[----:B------:R-:W-:-:S13]  /*5980*/  PLOP3.LUT P0, PT, PT, PT, UP0, 0x80, 0x8 ;  /* 0x000000000008781c */ /* 0x000fda0003f0f008 */
[----:B-1----:R-:W-:Y:S05]  /*5990*/  @!P0 EXIT ;  /* 0x000000000000894d */ /* 0x002fea0003800000 */
[----:B------:R-:W-:Y:S01]  /*59a0*/  BAR.SYNC.DEFER_BLOCKING 0x6, 0xa0 ;  /* 0x0182800000007b1d */ /* 0x000fe20000010000 */
[C---:B------:R-:W-:Y:S01]  /*59b0*/  IMAD.SHL.U32 R2, R92.reuse, 0x20, RZ ;  /* 0x000000205c027824 */ /* 0x040fe200078e00ff */
[C---:B------:R-:W-:Y:S01]  /*59c0*/  LOP3.LUT R93, R92.reuse, 0x2, RZ, 0xc0, !PT ;  /* 0x000000025c5d7812 */ /* 0x040fe200078ec0ff */
[C---:B------:R-:W-:Y:S01]  /*59d0*/  IMAD.SHL.U32 R97, R92.reuse, 0x4, RZ ;  /* 0x000000045c617824 */ /* 0x040fe200078e00ff */
[C---:B------:R-:W-:Y:S01]  /*59e0*/  LOP3.LUT R98, R92.reuse, 0x60, RZ, 0xc0, !PT ;  /* 0x000000605c627812 */ /* 0x040fe200078ec0ff */
[----:B------:R-:W-:Y:S01]  /*59f0*/  IMAD.U32 R37, R92, 0x10000, RZ ;  /* 0x000100005c257824 */ /* 0x000fe200078e00ff */
[----:B------:R-:W-:Y:S01]  /*5a00*/  UMOV UR47, 0x400 ;  /* 0x00000400002f7882 */ /* 0x000fe20000000000 */
[----:B------:R-:W1:Y:S01]  /*5a10*/  LDCU.64 UR4, c[0x0][0x890] ;  /* 0x00011200ff0477ac */ /* 0x000e620008000a00 */
[----:B------:R-:W2:Y:S01]  /*5a20*/  LDC.64 R78, c[0x0][0x8b0] ;  /* 0x00022c00ff4e7b82 */ /* 0x000ea20000000a00 */
[----:B------:R-:W-:Y:S01]  /*5a30*/  LOP3.LUT R4, R2, 0xc0, RZ, 0xc0, !PT ;  /* 0x000000c002047812 */ /* 0x000fe200078ec0ff */
[----:B------:R-:W-:Y:S01]  /*5a40*/  HFMA2 R36, -RZ, RZ, 0, 0 ;  /* 0x00000000ff247431 */ /* 0x000fe200000001ff */
[----:B------:R-:W-:Y:S01]  /*5a50*/  ULEA UR47, UR55, UR47, 0x18 ;  /* 0x0000002f372f7291 */ /* 0x000fe2000f8ec0ff */
[----:B------:R-:W-:-:S02]  /*5a60*/  LOP3.LUT R92, R92, 0x4, RZ, 0xc0, !PT ;  /* 0x000000045c5c7812 */ /* 0x000fc400078ec0ff */
[----:B------:R-:W-:Y:S02]  /*5a70*/  CS2R R94, SRZ ;  /* 0x00000000005e7805 */ /* 0x000fe4000001ff00 */
[----:B------:R-:W-:Y:S01]  /*5a80*/  LOP3.LUT R97, R4, 0x18, R97, 0xf8, !PT ;  /* 0x0000001804617812 */ /* 0x000fe200078ef861 */
[----:B------:R-:W-:Y:S01]  /*5a90*/  IMAD.MOV.U32 R91, RZ, RZ, RZ ;  /* 0x000000ffff5b7224 */ /* 0x000fe200078e00ff */
[----:B------:R-:W3:Y:S01]  /*5aa0*/  LDC.64 R76, c[0x0][0x8a8] ;  /* 0x00022a00ff4c7b82 */ /* 0x000ee20000000a00 */
[----:B------:R-:W-:Y:S01]  /*5ab0*/  LOP3.LUT R37, R37, 0x600000, RZ, 0xc0, !PT ;  /* 0x0060000025257812 */ /* 0x000fe200078ec0ff */
[----:B------:R-:W-:Y:S01]  /*5ac0*/  IMAD.MOV R93, RZ, RZ, -R93 ;  /* 0x000000ffff5d7224 */ /* 0x000fe200078e0a5d */
[C---:B------:R-:W-:Y:S01]  /*5ad0*/  IADD3 R96, PT, PT, -R92.reuse, 0x2, RZ ;  /* 0x000000025c607810 */ /* 0x040fe20007ffe1ff */
[----:B------:R-:W4:Y:S01]  /*5ae0*/  LDCU UR63, c[0x0][0x370] ;  /* 0x00006e00ff3f77ac */ /* 0x000f220008000800 */
[----:B------:R-:W-:Y:S02]  /*5af0*/  LOP3.LUT R97, R97, 0xf20, R2, 0xf8, !PT ;  /* 0x00000f2061617812 */ /* 0x000fe400078ef802 */
[----:B------:R-:W-:Y:S01]  /*5b00*/  IADD3 R92, PT, PT, -R92, RZ, RZ ;  /* 0x000000ff5c5c7210 */ /* 0x000fe20007ffe1ff */
[----:B------:R-:W4:Y:S01]  /*5b10*/  LDS R0, [UR47+0x140] ;  /* 0x0001402fff007984 */ /* 0x000f220008000800 */
[----:B-1----:R-:W-:Y:S01]  /*5b20*/  IMAD.U32 R100, RZ, RZ, UR4 ;  /* 0x00000004ff647e24 */ /* 0x002fe2000f8e00ff */
[----:B------:R-:W-:Y:S01]  /*5b30*/  UIADD3 UR4, UPT, UPT, UR47, 0x200, URZ ;  /* 0x000002002f047890 */ /* 0x000fe2000fffe0ff */
[----:B------:R-:W-:Y:S01]  /*5b40*/  IMAD.U32 R99, RZ, RZ, UR5 ;  /* 0x00000005ff637e24 */ /* 0x000fe2000f8e00ff */
[----:B------:R-:W-:Y:S01]  /*5b50*/  UMOV UR54, 0x1 ;  /* 0x0000000100367882 */ /* 0x000fe20000000000 */
[----:B------:R-:W-:Y:S01]  /*5b60*/  IMAD.SHL.U32 R96, R96, 0x10, RZ ;  /* 0x0000001060607824 */ /* 0x000fe200078e00ff */
[----:B------:R-:W-:Y:S01]  /*5b70*/  UMOV UR46, URZ ;  /* 0x000000ff002e7c82 */ /* 0x000fe20008000000 */
[----:B------:R-:W1:Y:S01]  /*5b80*/  LDCU UR43, c[0x0][0xb0c] ;  /* 0x00016180ff2b77ac */ /* 0x000e620008000800 */
[----:B------:R-:W-:Y:S01]  /*5b90*/  IMAD.U32 R102, RZ, RZ, UR4 ;  /* 0x00000004ff667e24 */ /* 0x000fe2000f8e00ff */
[----:B------:R-:W-:Y:S01]  /*5ba0*/  LEA R97, R97, UR4, 0x1 ;  /* 0x0000000461617c11 */ /* 0x000fe2000f8e08ff */
[----:B------:R-:W1:Y:S01]  /*5bb0*/  LDCU UR39, c[0x0][0xb30] ;  /* 0x00016600ff2777ac */ /* 0x000e620008000800 */
[----:B------:R-:W1:Y:S01]  /*5bc0*/  LDCU.64 UR60, c[0x0][0x888] ;  /* 0x00011100ff3c77ac */ /* 0x000e620008000a00 */
[----:B------:R-:W1:Y:S01]  /*5bd0*/  LDCU.64 UR40, c[0x0][0xb28] ;  /* 0x00016500ff2877ac */ /* 0x000e620008000a00 */
[----:B------:R-:W1:Y:S01]  /*5be0*/  LDCU.128 UR56, c[0x0][0xb10] ;  /* 0x00016200ff3877ac */ /* 0x000e620008000c00 */
[----:B------:R-:W1:Y:S01]  /*5bf0*/  LDCU UR62, c[0x0][0x374] ;  /* 0x00006e80ff3e77ac */ /* 0x000e620008000800 */
[----:B------:R-:W-:Y:S01]  /*5c00*/  UMOV UR53, URZ ;  /* 0x000000ff00357c82 */ /* 0x000fe20008000000 */
[----:B------:R-:W-:Y:S01]  /*5c10*/  UMOV UR52, URZ ;  /* 0x000000ff00347c82 */ /* 0x000fe20008000000 */
[----:B-1234-:R-:W-:-:S07]  /*5c20*/  IMAD.IADD R37, R0, 0x1, R37 ;  /* 0x0000000100257824 */ /* 0x01efce00078e0225 */
.L_x_131:
[C---:B------:R-:W-:Y:S02]  /*5c30*/  LEA R0, R91.reuse, UR47, 0x3 ;  /* 0x0000002f5b007c11 */ /* 0x040fe4000f8e18ff */
[----:B------:R-:W-:Y:S02]  /*5c40*/  SHF.L.U32 R3, R94, 0x1f, RZ ;  /* 0x0000001f5e037819 */ /* 0x000fe400000006ff */
[----:B------:R-:W-:Y:S02]  /*5c50*/  LEA R5, R91, UR47, 0x4 ;  /* 0x0000002f5b057c11 */ /* 0x000fe4000f8e20ff */
[----:B-1----:R-:W1:Y:S02]  /*5c60*/  SYNCS.PHASECHK.TRANS64.TRYWAIT P0, [R0+URZ+0x90], R3 ;  /* 0x00009003000075a7 */ /* 0x002e6400080011ff */
[----:B-1----:R-:W-:Y:S05]  /*5c70*/  @!P0 BRA `(.L_x_101) ;  /* 0x00000034006c8947 */ /* 0x002fea0003800000 */
.L_x_178:
[----:B------:R-:W-:Y:S01]  /*5c80*/  R2UR UR7, R101 ;  /* 0x00000000650772ca */ /* 0x000fe200000e0000 */
[----:B------:R-:W2:Y:S01]  /*5c90*/  LDS.128 R4, [R5+0x120] ;  /* 0x0001200005047984 */ /* 0x000ea20000000c00 */
[----:B-1----:R-:W-:Y:S01]  /*5ca0*/  VIADD R0, R0, 0xa0 ;  /* 0x000000a000007836 */ /* 0x002fe20000000000 */
[----:B------:R-:W-:Y:S04]  /*5cb0*/  UISETP.GE.AND UP0, UPT, UR42, 0x1, UPT ;  /* 0x000000012a00788c */ /* 0x000fe8000bf06270 */
[----:B------:R-:W-:Y:S01]  /*5cc0*/  PRMT R0, RZ, 0x654, R0 ;  /* 0x00000654ff007816 */ /* 0x000fe20000000000 */
[----:B------:R-:W-:Y:S01]  /*5cd0*/  @!PT LDS RZ, [RZ] ;  /* 0x00000000fffff984 */ /* 0x000fe20000000800 */
[----:B------:R-:W-:Y:S01]  /*5ce0*/  @!PT LDS RZ, [RZ] ;  /* 0x00000000fffff984 */ /* 0x000fe20000000800 */
[----:B------:R-:W-:Y:S01]  /*5cf0*/  @!PT LDS RZ, [RZ] ;  /* 0x00000000fffff984 */ /* 0x000fe20000000800 */
[----:B------:R-:W-:Y:S01]  /*5d00*/  @!PT LDS RZ, [RZ] ;  /* 0x00000000fffff984 */ /* 0x000fe20000000800 */
[----:B------:R1:W-:Y:S06]  /*5d10*/  MEMBAR.ALL.CTA ;  /* 0x0000000000007992 */ /* 0x0003ec0000008000 */
[----:B-1----:R-:W1:Y:S02]  /*5d20*/  FENCE.VIEW.ASYNC.S ;  /* 0x00000000000073c6 */ /* 0x002e640000000000 */
[----:B-1----:R1:W-:Y:S01]  /*5d30*/  SYNCS.ARRIVE.TRANS64.RED.A1T0 RZ, [R0+URZ], RZ ;  /* 0x000000ff00ff79a7 */ /* 0x0023e200081004ff */
[----:B--2---:R-:W-:Y:S11]  /*5d40*/  LOP3.LUT P0, RZ, R6, 0x1, RZ, 0xc0, !PT ;  /* 0x0000000106ff7812 */ /* 0x004ff6000780c0ff */
[----:B------:R-:W-:Y:S02]  /*5d50*/  @!UPT UIADD3 URZ, UPT, UPT, URZ, URZ, URZ ;  /* 0x000000fffffff290 */ /* 0x000fe4000fffe0ff */
[----:B------:R-:W-:Y:S01]  /*5d60*/  VOTEU.ANY UP1, P0 ;  /* 0x0000000000ff7886 */ /* 0x000fe20000020100 */
[----:B------:R-:W-:Y:S01]  /*5d70*/  PLOP3.LUT P0, PT, PT, PT, UP1, 0x80, 0x8 ;  /* 0x000000000008781c */ /* 0x000fe20003f0f018 */
[----:B------:R-:W-:Y:S06]  /*5d80*/  UP2UR UR4, UPR, URZ, 0x2 ;  /* 0x00000002ff047883 */ /* 0x000fec0008000000 */
[----:B------:R-:W-:Y:S06]  /*5d90*/  IMAD.U32 R103, RZ, RZ, UR4 ;  /* 0x00000004ff677e24 */ /* 0x000fec000f8e00ff */
[----:B------:R-:W-:Y:S02]  /*5da0*/  @P0 SHF.R.U32.HI R2, RZ, 0x10, R5 ;  /* 0x00000010ff020819 */ /* 0x000fe40000011605 */
[----:B------:R-:W-:Y:S02]  /*5db0*/  @P0 MOV R3, R4 ;  /* 0x0000000400030202 */ /* 0x000fe40000000f00 */
[----:B------:R-:W-:Y:S02]  /*5dc0*/  @P0 R2UR UR4, R2 ;  /* 0x00000000020402ca */ /* 0x000fe400000e0000 */
[----:B------:R-:W-:Y:S02]  /*5dd0*/  @P0 LOP3.LUT R4, R5, 0xffff, RZ, 0xc0, !PT ;  /* 0x0000ffff05040812 */ /* 0x000fe400078ec0ff */
[----:B------:R-:W-:Y:S02]  /*5de0*/  @P0 R2UR UR6, R3 ;  /* 0x00000000030602ca */ /* 0x000fe400000e0000 */
[----:B------:R-:W-:Y:S07]  /*5df0*/  @P0 R2UR UR5, R4 ;  /* 0x00000000040502ca */ /* 0x000fee00000e0000 */
[----:B------:R-:W-:Y:S02]  /*5e00*/  @UP1 UMOV UR7, UR4 ;  /* 0x0000000400071c82 */ /* 0x000fe40008000000 */
[----:B------:R-:W-:Y:S02]  /*5e10*/  IMAD.U32 R101, RZ, RZ, UR7 ;  /* 0x00000007ff657e24 */ /* 0x000fe4000f8e00ff */
[----:B------:R-:W-:Y:S02]  /*5e20*/  @UP1 UMOV UR38, UR6 ;  /* 0x0000000600261c82 */ /* 0x000fe40008000000 */
[----:B------:R-:W-:Y:S01]  /*5e30*/  @UP1 UMOV UR37, UR5 ;  /* 0x0000000500251c82 */ /* 0x000fe20008000000 */
[----:B-1----:R-:W-:Y:S05]  /*5e40*/  BRA.U !UP0, `(.L_x_102) ;  /* 0x0000000108cc7547 */ /* 0x002fea000b800000 */
[----:B------:R-:W1:Y:S01]  /*5e50*/  LDCU UR12, c[0x0][0xb20] ;  /* 0x00016400ff0c77ac */ /* 0x000e620008000800 */
[----:B------:R-:W-:Y:S02]  /*5e60*/  UIMAD.WIDE.U32 UR4, UR62, UR59, URZ ;  /* 0x0000003b3e0472a5 */ /* 0x000fe4000f8e00ff */
[----:B------:R-:W-:Y:S02]  /*5e70*/  UIMAD.WIDE.U32 UR6, UR63, UR56, URZ ;  /* 0x000000383f0672a5 */ /* 0x000fe4000f8e00ff */
[----:B------:R-:W-:Y:S02]  /*5e80*/  UISETP.NE.AND UP0, UPT, UR58, 0x1, UPT ;  /* 0x000000013a00788c */ /* 0x000fe4000bf05270 */
[----:B------:R-:W-:Y:S02]  /*5e90*/  UIMAD.WIDE.U32 UR8, UR37, UR59, URZ ;  /* 0x0000003b250872a5 */ /* 0x000fe4000f8e00ff */
[----:B------:R-:W-:Y:S02]  /*5ea0*/  UIMAD.WIDE.U32 UR10, UR38, UR56, URZ ;  /* 0x00000038260a72a5 */ /* 0x000fe4000f8e00ff */
[----:B------:R-:W-:Y:S02]  /*5eb0*/  UISETP.NE.AND UP1, UPT, UR43, 0x1, UPT ;  /* 0x000000012b00788c */ /* 0x000fe4000bf25270 */
[----:B------:R-:W-:Y:S01]  /*5ec0*/  UISETP.NE.AND UP2, UPT, UR42, 0x1, UPT ;  /* 0x000000012a00788c */ /* 0x000fe2000bf45270 */
[----:B------:R-:W-:Y:S02]  /*5ed0*/  UMOV UR4, UR5 ;  /* 0x0000000500047c82 */ /* 0x000fe40008000000 */
[----:B-1----:R-:W-:Y:S03]  /*5ee0*/  USHF.R.U32.HI UR5, URZ, UR12, UR4 ;  /* 0x0000000cff057299 */ /* 0x002fe60008011604 */
[----:B------:R-:W-:Y:S02]  /*5ef0*/  UMOV UR4, UR7 ;  /* 0x0000000700047c82 */ /* 0x000fe40008000000 */
[----:B------:R-:W-:Y:S02]  /*5f00*/  USHF.R.U32.HI UR7, URZ, UR57, UR4 ;  /* 0x00000039ff077299 */ /* 0x000fe40008011604 */
[----:B------:R-:W-:Y:S02]  /*5f10*/  USEL UR4, UR62, UR5, !UP0 ;  /* 0x000000053e047287 */ /* 0x000fe4000c000000 */
[----:B------:R-:W-:Y:S01]  /*5f20*/  USEL UR7, UR63, UR7, !UP1 ;  /* 0x000000073f077287 */ /* 0x000fe2000c800000 */
[----:B------:R-:W-:Y:S01]  /*5f30*/  UMOV UR5, UR9 ;  /* 0x0000000900057c82 */ /* 0x000fe20008000000 */
[----:B------:R-:W-:Y:S02]  /*5f40*/  UIMAD.WIDE.U32 UR8, UR4, UR40, URZ ;  /* 0x00000028040872a5 */ /* 0x000fe4000f8e00ff */
[----:B------:R-:W-:Y:S03]  /*5f50*/  USHF.R.U32.HI UR6, URZ, UR12, UR5 ;  /* 0x0000000cff067299 */ /* 0x000fe60008011605 */
[----:B------:R-:W-:Y:S01]  /*5f60*/  UMOV UR5, UR11 ;  /* 0x0000000b00057c82 */ /* 0x000fe20008000000 */
[----:B------:R-:W-:Y:S02]  /*5f70*/  UIMAD.WIDE.U32 UR10, UR7, UR40, URZ ;  /* 0x00000028070a72a5 */ /* 0x000fe4000f8e00ff */
[----:B------:R-:W-:Y:S02]  /*5f80*/  USHF.R.U32.HI UR12, URZ, UR57, UR5 ;  /* 0x00000039ff0c7299 */ /* 0x000fe40008011605 */
[----:B------:R-:W-:Y:S01]  /*5f90*/  USEL UR6, UR37, UR6, !UP0 ;  /* 0x0000000625067287 */ /* 0x000fe2000c000000 */
[----:B------:R-:W-:Y:S02]  /*5fa0*/  UMOV UR5, UR9 ;  /* 0x0000000900057c82 */ /* 0x000fe40008000000 */
[----:B------:R-:W-:Y:S01]  /*5fb0*/  UMOV UR10, UR11 ;  /* 0x0000000b000a7c82 */ /* 0x000fe20008000000 */
[----:B------:R-:W-:Y:S02]  /*5fc0*/  @UP2 USHF.R.U32.HI UR4, URZ, UR41, UR5 ;  /* 0x00000029ff042299 */ /* 0x000fe40008011605 */
[----:B------:R-:W-:Y:S02]  /*5fd0*/  @UP2 USHF.R.U32.HI UR7, URZ, UR41, UR10 ;  /* 0x00000029ff072299 */ /* 0x000fe4000801160a */
[----:B------:R-:W-:Y:S02]  /*5fe0*/  UIMAD UR4, UR42, UR4, URZ ;  /* 0x000000042a0472a4 */ /* 0x000fe4000f8e02ff */
[----:B------:R-:W-:Y:S02]  /*5ff0*/  UIMAD.WIDE.U32 UR10, UR6, UR40, URZ ;  /* 0x00000028060a72a5 */ /* 0x000fe4000f8e00ff */
[----:B------:R-:W-:Y:S02]  /*6000*/  USEL UR5, UR38, UR12, !UP1 ;  /* 0x0000000c26057287 */ /* 0x000fe4000c800000 */
[----:B------:R-:W-:Y:S02]  /*6010*/  UIMAD UR8, UR42, UR7, URZ ;  /* 0x000000072a0872a4 */ /* 0x000fe4000f8e02ff */
[----:B------:R-:W-:Y:S03]  /*6020*/  UISETP.GE.AND UP0, UPT, UR6, UR4, UPT ;  /* 0x000000040600728c */ /* 0x000fe6000bf06270 */
[----:B------:R-:W-:Y:S01]  /*6030*/  UMOV UR4, UR11 ;  /* 0x0000000b00047c82 */ /* 0x000fe20008000000 */
[----:B------:R-:W-:Y:S02]  /*6040*/  UISETP.GE.OR UP0, UPT, UR5, UR8, UP0 ;  /* 0x000000080500728c */ /* 0x000fe40008706670 */
[----:B------:R-:W-:Y:S02]  /*6050*/  USHF.R.U32.HI UR4, URZ, UR41, UR4 ;  /* 0x00000029ff047299 */ /* 0x000fe40008011604 */
[----:B------:R-:W-:Y:S02]  /*6060*/  UIMAD.WIDE.U32 UR8, UR5, UR40, URZ ;  /* 0x00000028050872a5 */ /* 0x000fe4000f8e00ff */
[----:B------:R-:W-:Y:S02]  /*6070*/  USEL UR11, UR6, UR4, !UP2 ;  /* 0x00000004060b7287 */ /* 0x000fe4000d000000 */
[----:B------:R-:W-:Y:S02]  /*6080*/  UIADD3 UR8, UPT, UPT, -UR5, URZ, URZ ;  /* 0x000000ff05087290 */ /* 0x000fe4000fffe1ff */
[----:B------:R-:W-:Y:S01]  /*6090*/  UIADD3 UR10, UPT, UPT, -UR11, URZ, URZ ;  /* 0x000000ff0b0a7290 */ /* 0x000fe2000fffe1ff */
[----:B------:R-:W-:Y:S01]  /*60a0*/  @!UP0 UMOV UR4, UR9 ;  /* 0x0000000900048c82 */ /* 0x000fe20008000000 */
[----:B------:R-:W-:Y:S02]  /*60b0*/  UIADD3 UR9, UPT, UPT, -UR6, URZ, URZ ;  /* 0x000000ff06097290 */ /* 0x000fe4000fffe1ff */
[----:B------:R-:W-:Y:S02]  /*60c0*/  @!UP0 USHF.R.U32.HI UR4, URZ, UR41, UR4 ;  /* 0x00000029ff048299 */ /* 0x000fe40008011604 */
[----:B------:R-:W-:Y:S02]  /*60d0*/  UIMAD UR10, UR42, UR10, UR6 ;  /* 0x0000000a2a0a72a4 */ /* 0x000fe4000f8e0206 */
[----:B------:R-:W-:Y:S04]  /*60e0*/  @!UP0 USEL UR4, UR5, UR4, !UP2 ;  /* 0x0000000405048287 */ /* 0x000fe8000d000000 */
[----:B------:R-:W-:Y:S02]  /*60f0*/  @!UP0 UIMAD UR10, UR7, UR10, UR4 ;  /* 0x0000000a070a82a4 */ /* 0x000fe4000f8e0204 */
[----:B------:R-:W-:Y:S02]  /*6100*/  @!UP0 UIADD3 UR11, UPT, UPT, UR11, -UR4, URZ ;  /* 0x800000040b0b8290 */ /* 0x000fe4000fffe0ff */
[----:B------:R-:W-:Y:S02]  /*6110*/  UIMAD UR7, UR43, UR8, UR38 ;  /* 0x000000082b0772a4 */ /* 0x000fe4000f8e0226 */
[----:B------:R-:W-:Y:S02]  /*6120*/  @!UP0 UIMAD UR6, UR11, UR42, UR5 ;  /* 0x0000002a0b0682a4 */ /* 0x000fe4000f8e0205 */
[----:B------:R-:W-:Y:S01]  /*6130*/  UIMAD UR4, UR58, UR9, UR37 ;  /* 0x000000093a0472a4 */ /* 0x000fe2000f8e0225 */
[----:B------:R-:W-:Y:S02]  /*6140*/  @!UP0 UMOV UR5, UR10 ;  /* 0x0000000a00058c82 */ /* 0x000fe40008000000 */
[----:B------:R-:W-:Y:S02]  /*6150*/  UIMAD UR38, UR5, UR43, UR7 ;  /* 0x0000002b052672a4 */ /* 0x000fe4000f8e0207 */
[----:B------:R-:W-:Y:S11]  /*6160*/  UIMAD UR37, UR6, UR58, UR4 ;  /* 0x0000003a062572a4 */ /* 0x000ff6000f8e0204 */
[----:B------:R-:W-:Y:S01]  /*6170*/  @!UPT UIADD3 URZ, UPT, UPT, URZ, URZ, URZ ;  /* 0x000000fffffff290 */ /* 0x000fe2000fffe0ff */
.L_x_102:
[----:B------:R-:W-:Y:S01]  /*6180*/  UISETP.NE.AND UP0, UPT, UR39, 0x1, UPT ;  /* 0x000000012700788c */ /* 0x000fe2000bf05270 */
[----:B------:R-:W-:Y:S01]  /*6190*/  R2UR UR11, R102 ;  /* 0x00000000660b72ca */ /* 0x000fe200000e0000 */
[----:B------:R-:W-:Y:S01]  /*61a0*/  USHF.L.U32 UR50, UR26, 0x7, URZ ;  /* 0x000000071a327899 */ /* 0x000fe200080006ff */
[----:B------:R-:W-:Y:S01]  /*61b0*/  IADD3 R91, PT, PT, R91, 0x1, RZ ;  /* 0x000000015b5b7810 */ /* 0x000fe20007ffe0ff */
[----:B------:R-:W-:Y:S07]  /*61c0*/  USHF.L.U32 UR49, UR27, 0x6, URZ ;  /* 0x000000061b317899 */ /* 0x000fee00080006ff */
[----:B------:R-:W1:Y:S01]  /*61d0*/  @!UP0 LDCU.128 UR12, c[0x0][0xb10] ;  /* 0x00016200ff0c87ac */ /* 0x000e620008000c00 */
[----:B------:R-:W2:Y:S01]  /*61e0*/  @!UP0 LDCU UR5, c[0x0][0xb0c] ;  /* 0x00016180ff0587ac */ /* 0x000ea20008000800 */
[----:B------:R-:W3:Y:S01]  /*61f0*/  @!UP0 LDCU UR10, c[0x0][0xb20] ;  /* 0x00016400ff0a87ac */ /* 0x000ee20008000800 */
[----:B-1----:R-:W-:Y:S02]  /*6200*/  UIMAD.WIDE.U32 UR8, UR38, UR12, URZ ;  /* 0x0000000c260872a5 */ /* 0x002fe4000f8e00ff */
[----:B------:R-:W-:Y:S02]  /*6210*/  UIMAD.WIDE.U32 UR6, UR37, UR15, URZ ;  /* 0x0000000f250672a5 */ /* 0x000fe4000f8e00ff */
[----:B------:R-:W-:Y:S03]  /*6220*/  @!UP0 UISETP.NE.AND UP1, UPT, UR14, 0x1, UPT ;  /* 0x000000010e00888c */ /* 0x000fe6000bf25270 */
[----:B------:R-:W-:Y:S01]  /*6230*/  @!UP0 UMOV UR4, UR9 ;  /* 0x0000000900048c82 */ /* 0x000fe20008000000 */
[----:B--2---:R-:W-:Y:S02]  /*6240*/  @!UP0 UISETP.NE.AND UP2, UPT, UR5, 0x1, UPT ;  /* 0x000000010500888c */ /* 0x004fe4000bf45270 */
[----:B------:R-:W-:Y:S01]  /*6250*/  @!UP0 USHF.R.U32.HI UR4, URZ, UR13, UR4 ;  /* 0x0000000dff048299 */ /* 0x000fe20008011604 */
[----:B------:R-:W-:Y:S02]  /*6260*/  @!UP0 UMOV UR6, UR7 ;  /* 0x0000000700068c82 */ /* 0x000fe40008000000 */
[----:B---3--:R-:W-:Y:S02]  /*6270*/  @!UP0 USHF.R.U32.HI UR6, URZ, UR10, UR6 ;  /* 0x0000000aff068299 */ /* 0x008fe40008011606 */
[----:B------:R-:W-:Y:S02]  /*6280*/  @!UP0 USEL UR7, UR38, UR4, !UP2 ;  /* 0x0000000426078287 */ /* 0x000fe4000d000000 */
[----:B------:R-:W-:Y:S04]  /*6290*/  @!UP0 USEL UR6, UR37, UR6, !UP1 ;  /* 0x0000000625068287 */ /* 0x000fe8000c800000 */
[----:B------:R-:W-:Y:S02]  /*62a0*/  @!UP0 UIADD3 UR4, UPT, UPT, -UR7, UR6, URZ ;  /* 0x0000000607048290 */ /* 0x000fe4000fffe1ff */
[----:B------:R-:W-:Y:S02]  /*62b0*/  @!UP0 UIADD3 UR6, UPT, UPT, UR7, -UR6, URZ ;  /* 0x8000000607068290 */ /* 0x000fe4000fffe0ff */
[----:B------:R-:W-:Y:S02]  /*62c0*/  @!UP0 UIMAD UR38, UR4, UR5, UR38 ;  /* 0x00000005042682a4 */ /* 0x000fe4000f8e0226 */
[----:B------:R-:W-:Y:S02]  /*62d0*/  @!UP0 UIMAD UR37, UR6, UR14, UR37 ;  /* 0x0000000e062582a4 */ /* 0x000fe4000f8e0225 */
[----:B------:R-:W-:Y:S09]  /*62e0*/  ULOP3.LUT UP0, URZ, UR11, 0x1b0, URZ, 0xc0, !UPT ;  /* 0x000001b00bff7892 */ /* 0x000ff2000f80c0ff */
[----:B------:R-:W-:Y:S05]  /*62f0*/  BRA.U !UP0, `(.L_x_103) ;  /* 0x00000001087c7547 */ /* 0x000fea000b800000 */
[----:B------:R-:W1:Y:S01]  /*6300*/  LDCU.64 UR8, c[0x4][0x80] ;  /* 0x01001000ff0877ac */ /* 0x000e620008000a00 */
[----:B------:R-:W-:Y:S01]  /*6310*/  MOV R2, 0x0 ;  /* 0x0000000000027802 */ /* 0x000fe20000000f00 */
[----:B------:R-:W-:Y:S02]  /*6320*/  HFMA2 R12, -RZ, RZ, 0, 5.9604644775390625e-08 ;  /* 0x00000001ff0c7431 */ /* 0x000fe400000001ff */
[----:B------:R-:W-:Y:S01]  /*6330*/  IMAD.MOV.U32 R8, RZ, RZ, 0x70 ;  /* 0x00000070ff087424 */ /* 0x000fe200078e00ff */
[----:B------:R2:W3:Y:S01]  /*6340*/  LDC.64 R14, c[0x4][R2] ;  /* 0x01000000020e7b82 */ /* 0x0004e20000000a00 */
[----:B------:R-:W4:Y:S01]  /*6350*/  LDCU.64 UR6, c[0x4][0x88] ;  /* 0x01001100ff0677ac */ /* 0x000f220008000a00 */
[----:B------:R-:W-:Y:S01]  /*6360*/  IMAD.MOV.U32 R13, RZ, RZ, RZ ;  /* 0x000000ffff0d7224 */ /* 0x000fe200078e00ff */
[----:B------:R-:W2:Y:S01]  /*6370*/  LDCU.64 UR4, c[0x4][0x8] ;  /* 0x01000100ff0477ac */ /* 0x000ea20008000a00 */
[----:B-1----:R-:W-:Y:S01]  /*6380*/  MOV R5, UR9 ;  /* 0x0000000900057c02 */ /* 0x002fe20008000f00 */
[----:B------:R-:W-:Y:S01]  /*6390*/  IMAD.U32 R4, RZ, RZ, UR8 ;  /* 0x00000008ff047e24 */ /* 0x000fe2000f8e00ff */
[----:B----4-:R-:W-:Y:S01]  /*63a0*/  MOV R7, UR7 ;  /* 0x0000000700077c02 */ /* 0x010fe20008000f00 */
[----:B------:R-:W-:Y:S01]  /*63b0*/  IMAD.U32 R6, RZ, RZ, UR6 ;  /* 0x00000006ff067e24 */ /* 0x000fe2000f8e00ff */
[----:B--2---:R-:W-:Y:S01]  /*63c0*/  MOV R11, UR5 ;  /* 0x00000005000b7c02 */ /* 0x004fe20008000f00 */
[----:B------:R-:W-:Y:S02]  /*63d0*/  IMAD.U32 R10, RZ, RZ, UR4 ;  /* 0x00000004ff0a7e24 */ /* 0x000fe4000f8e00ff */
[----:B------:R-:W-:Y:S07]  /*63e0*/  LEPC R20, `(.L_x_104) ;  /* 0x000000001014794e */ /* 0x000fee0000000000 */
[----:B---3-5:R-:W-:Y:S05]  /*63f0*/  CALL.ABS.NOINC R14 ;  /* 0x000000000e007343 */ /* 0x028fea0003c00000 */
.L_x_104:
[----:B------:R-:W1:Y:S01]  /*6400*/  LDCU.64 UR8, c[0x4][0x80] ;  /* 0x01001000ff0877ac */ /* 0x000e620008000a00 */
[----:B------:R-:W2:Y:S01]  /*6410*/  LDC.64 R2, c[0x4][R2] ;  /* 0x0100000002027b82 */ /* 0x000ea20000000a00 */
[----:B------:R-:W-:Y:S02]  /*6420*/  HFMA2 R12, -RZ, RZ, 0, 5.9604644775390625e-08 ;  /* 0x00000001ff0c7431 */ /* 0x000fe400000001ff */
[----:B------:R-:W-:Y:S02]  /*6430*/  IMAD.MOV.U32 R8, RZ, RZ, 0x70 ;  /* 0x00000070ff087424 */ /* 0x000fe400078e00ff */
[----:B------:R-:W-:Y:S01]  /*6440*/  IMAD.MOV.U32 R13, RZ, RZ, RZ ;  /* 0x000000ffff0d7224 */ /* 0x000fe200078e00ff */
[----:B------:R-:W3:Y:S01]  /*6450*/  LDCU.64 UR6, c[0x4][0x88] ;  /* 0x01001100ff0677ac */ /* 0x000ee20008000a00 */
[----:B------:R-:W4:Y:S01]  /*6460*/  LDCU.64 UR4, c[0x4][0x8] ;  /* 0x01000100ff0477ac */ /* 0x000f220008000a00 */
[----:B-1----:R-:W-:Y:S02]  /*6470*/  MOV R4, UR8 ;  /* 0x0000000800047c02 */ /* 0x002fe40008000f00 */
[----:B------:R-:W-:Y:S02]  /*6480*/  MOV R5, UR9 ;  /* 0x0000000900057c02 */ /* 0x000fe40008000f00 */
[----:B---3--:R-:W-:Y:S01]  /*6490*/  MOV R7, UR7 ;  /* 0x0000000700077c02 */ /* 0x008fe20008000f00 */
[----:B------:R-:W-:Y:S01]  /*64a0*/  IMAD.U32 R6, RZ, RZ, UR6 ;  /* 0x00000006ff067e24 */ /* 0x000fe2000f8e00ff */
[----:B----4-:R-:W-:Y:S01]  /*64b0*/  MOV R11, UR5 ;  /* 0x00000005000b7c02 */ /* 0x010fe20008000f00 */
[----:B------:R-:W-:Y:S02]  /*64c0*/  IMAD.U32 R10, RZ, RZ, UR4 ;  /* 0x00000004ff0a7e24 */ /* 0x000fe4000f8e00ff */
[----:B------:R-:W-:Y:S07]  /*64d0*/  LEPC R20, `(.L_x_103) ;  /* 0x000000001014794e */ /* 0x000fee0000000000 */
[----:B--2---:R-:W-:Y:S05]  /*64e0*/  CALL.ABS.NOINC R2 ;  /* 0x0000000002007343 */ /* 0x004fea0003c00000 */
.L_x_103:
[----:B------:R-:W-:Y:S02]  /*64f0*/  R2UR UR6, R88 ;  /* 0x00000000580672ca */ /* 0x000fe400000e0000 */
[----:B------:R-:W-:Y:S02]  /*6500*/  R2UR UR5, R100 ;  /* 0x00000000640572ca */ /* 0x000fe400000e0000 */
[----:B------:R-:W-:Y:S02]  /*6510*/  R2UR UR4, R99 ;  /* 0x00000000630472ca */ /* 0x000fe400000e0000 */
[----:B------:R-:W-:Y:S02]  /*6520*/  ISETP.NE.U32.AND P4, PT, R78, RZ, PT ;  /* 0x000000ff4e00720c */ /* 0x000fe40003f85070 */
[----:B------:R-:W-:Y:S02]  /*6530*/  ISETP.NE.U32.AND P2, PT, RZ, UR60, PT ;  /* 0x0000003cff007c0c */ /* 0x000fe4000bf45070 */
[----:B------:R-:W-:Y:S02]  /*6540*/  ISETP.NE.AND.EX P4, PT, R79, RZ, PT, P4 ;  /* 0x000000ff4f00720c */ /* 0x000fe40003f85340 */
[----:B------:R-:W-:Y:S01]  /*6550*/  ISETP.NE.AND.EX P2, PT, RZ, UR61, PT, P2 ;  /* 0x0000003dff007c0c */ /* 0x000fe2000bf45320 */
[----:B------:R-:W-:Y:S02]  /*6560*/  UISETP.NE.AND UP2, UPT, UR6, URZ, UPT ;  /* 0x000000ff0600728c */ /* 0x000fe4000bf45270 */
[----:B------:R-:W-:Y:S04]  /*6570*/  UISETP.NE.U32.AND UP0, UPT, UR5, URZ, UPT ;  /* 0x000000ff0500728c */ /* 0x000fe8000bf05070 */
[----:B------:R-:W-:Y:S01]  /*6580*/  UISETP.NE.AND.EX UP1, UPT, UR4, URZ, UPT, UP0 ;  /* 0x000000ff0400728c */ /* 0x000fe2000bf25300 */
[----:B------:R-:W-:Y:S01]  /*6590*/  PLOP3.LUT P1, PT, PT, PT, UP2, 0x80, 0x8 ;  /* 0x000000000008781c */ /* 0x000fe20003f2f028 */
[----:B------:R-:W-:Y:S03]  /*65a0*/  UPLOP3.LUT UP0, UPT, UPT, UPT, UPT, 0x40, 0x4 ;  /* 0x000000000004789c */ /* 0x000fe60003f0e870 */
[----:B------:R-:W-:Y:S06]  /*65b0*/  @UP2 UPLOP3.LUT UP0, UPT, UPT, UPT, UP1, 0x80, 0x8 ;  /* 0x000000000008289c */ /* 0x000fec0003f0f010 */
[----:B------:R-:W-:Y:S01]  /*65c0*/  PLOP3.LUT P0, PT, PT, PT, UP0, 0x80, 0x8 ;  /* 0x000000000008781c */ /* 0x000fe20003f0f008 */
[----:B------:R-:W-:Y:S01]  /*65d0*/  @!UPT UIADD3 URZ, UPT, UPT, URZ, URZ, URZ ;  /* 0x000000fffffff290 */ /* 0x000fe2000fffe0ff */
[----:B------:R-:W-:Y:S11]  /*65e0*/  BRA.U !UP1, `(.L_x_105) ;  /* 0x0000000109407547 */ /* 0x000ff6000b800000 */
[----:B------:R-:W-:Y:S01]  /*65f0*/  UISETP.NE.U32.AND UP0, UPT, UR60, URZ, UPT ;  /* 0x000000ff3c00728c */ /* 0x000fe2000bf05070 */
[----:B------:R-:W-:Y:S01]  /*6600*/  R2UR UR6, R100 ;  /* 0x00000000640672ca */ /* 0x000fe200000e0000 */
[----:B------:R-:W1:Y:S01]  /*6610*/  LDCU.64 UR8, c[0x0][0x358] ;  /* 0x00006b00ff0877ac */ /* 0x000e620008000a00 */
[----:B------:R-:W-:Y:S02]  /*6620*/  HFMA2 R84, -RZ, RZ, 0, 5.9604644775390625e-08 ;  /* 0x00000001ff547431 */ /* 0x000fe400000001ff */
[----:B------:R-:W-:Y:S01]  /*6630*/  IMAD.MOV.U32 R0, RZ, RZ, 0x1 ;  /* 0x00000001ff007424 */ /* 0x000fe200078e00ff */
[----:B------:R-:W-:Y:S06]  /*6640*/  UISETP.NE.AND.EX UP0, UPT, UR61, URZ, UPT, UP0 ;  /* 0x000000ff3d00728c */ /* 0x000fec000bf05300 */
[----:B------:R-:W-:Y:S05]  /*6650*/  PLOP3.LUT P3, PT, PT, PT, UP0, 0x80, 0x8 ;  /* 0x000000000008781c */ /* 0x000fea0003f6f008 */
[----:B------:R-:W2:Y:S01]  /*6660*/  @UP0 LDCU.64 UR4, c[0x0][0x888] ;  /* 0x00011100ff0407ac */ /* 0x000ea20008000a00 */
[----:B------:R-:W-:Y:S07]  /*6670*/  @UP0 UIMAD UR6, UR36, UR6, URZ ;  /* 0x00000006240602a4 */ /* 0x000fee000f8e02ff */
[----:B------:R-:W-:Y:S01]  /*6680*/  @!P3 PRMT R84, R0, 0x7610, R84 ;  /* 0x000076100054b816 */ /* 0x000fe20000000054 */
[----:B--2---:R-:W-:Y:S06]  /*6690*/  @UP0 UIMAD.WIDE UR4, UR6, 0x4, UR4 ;  /* 0x00000004060408a5 */ /* 0x004fec000f8e0204 */
[----:B------:R-:W-:Y:S02]  /*66a0*/  IMAD.U32 R2, RZ, RZ, UR4 ;  /* 0x00000004ff027e24 */ /* 0x000fe4000f8e00ff */
[----:B------:R-:W-:Y:S03]  /*66b0*/  IMAD.U32 R3, RZ, RZ, UR5 ;  /* 0x00000005ff037e24 */ /* 0x000fe6000f8e00ff */
[----:B------:R-:W2:Y:S02]  /*66c0*/  @!UP0 LDCU UR4, c[0x0][0x880] ;  /* 0x00011000ff0487ac */ /* 0x000ea40008000800 */
[----:B-1---5:R1:W5:Y:S02]  /*66d0*/  @P3 LDG.E R41, desc[UR8][R2.64] ;  /* 0x0000000802293981 */ /* 0x022364000c1e1900 */
[----:B-12---:R-:W-:Y:S02]  /*66e0*/  @!P3 MOV R41, UR4 ;  /* 0x000000040029bc02 */ /* 0x006fe40008000f00 */
.L_x_105:
[----:B------:R-:W-:Y:S05]  /*66f0*/  @!P4 BRA `(.L_x_106) ;  /* 0x000000000024c947 */ /* 0x000fea0003800000 */
[----:B------:R-:W-:Y:S01]  /*6700*/  ISETP.NE.U32.AND P3, PT, R76, RZ, PT ;  /* 0x000000ff4c00720c */ /* 0x000fe20003f65070 */
[----:B------:R-:W1:Y:S03]  /*6710*/  LDCU.64 UR4, c[0x0][0x358] ;  /* 0x00006b00ff0477ac */ /* 0x000e660008000a00 */
[----:B------:R-:W-:Y:S11]  /*6720*/  ISETP.NE.AND.EX P3, PT, R77, RZ, PT, P3 ;  /* 0x000000ff4d00720c */ /* 0x000ff60003f65330 */
[----:B------:R-:W-:Y:S02]  /*6730*/  @!UPT UIADD3 URZ, UPT, UPT, URZ, URZ, URZ ;  /* 0x000000fffffff290 */ /* 0x000fe4000fffe0ff */
[----:B------:R-:W2:Y:S01]  /*6740*/  @P3 LDC.64 R2, c[0x0][0x8a8] ;  /* 0x00022a00ff023b82 */ /* 0x000ea20000000a00 */
[----:B------:R-:W-:Y:S04]  /*6750*/  @P3 IMAD R0, R78, UR36, RZ ;  /* 0x000000244e003c24 */ /* 0x000fe8000f8e02ff */
[----:B--2---:R-:W-:Y:S05]  /*6760*/  @P3 IMAD.WIDE R2, R0, 0x4, R2 ;  /* 0x0000000400023825 */ /* 0x004fea00078e0202 */
[----:B-1---5:R1:W5:Y:S02]  /*6770*/  @P3 LDG.E R38, desc[UR4][R2.64] ;  /* 0x0000000402263981 */ /* 0x022364000c1e1900 */
[----:B-1----:R-:W2:Y:S02]  /*6780*/  @!P3 LDC R38, c[0x0][0x8a0] ;  /* 0x00022800ff26bb82 */ /* 0x002ea40000000800 */
.L_x_106:
[----:B-----5:R-:W-:Y:S01]  /*6790*/  FSETP.NEU.AND P3, PT, R41, RZ, PT ;  /* 0x000000ff2900720b */ /* 0x020fe20003f6d000 */
[----:B------:R-:W-:Y:S01]  /*67a0*/  ULOP3.LUT UR4, UR54, 0x1, URZ, 0x3c, !UPT ;  /* 0x0000000136047892 */ /* 0x000fe2000f8e3cff */
[----:B------:R-:W-:Y:S01]  /*67b0*/  SEL R4, RZ, 0xffffffff, P2 ;  /* 0xffffffffff047807 */ /* 0x000fe20001000000 */
[----:B------:R-:W-:Y:S01]  /*67c0*/  IMAD.U32 R110, RZ, RZ, UR46 ;  /* 0x0000002eff6e7e24 */ /* 0x000fe2000f8e00ff */
[----:B------:R-:W-:Y:S01]  /*67d0*/  @P1 LOP3.LUT P2, RZ, R84, 0xff, RZ, 0xc0, !PT ;  /* 0x000000ff54ff1812 */ /* 0x000fe2000784c0ff */
[----:B------:R-:W-:Y:S01]  /*67e0*/  IMAD.SHL.U32 R81, R93, 0x10, RZ ;  /* 0x000000105d517824 */ /* 0x000fe200078e00ff */
[----:B------:R-:W-:Y:S01]  /*67f0*/  @P1 SEL R3, RZ, 0xffffffff, P3 ;  /* 0xffffffffff031807 */ /* 0x000fe20001800000 */
[----:B------:R-:W-:Y:S01]  /*6800*/  IMAD.U32 R111, RZ, RZ, UR4 ;  /* 0x00000004ff6f7e24 */ /* 0x000fe2000f8e00ff */
[----:B------:R-:W-:Y:S01]  /*6810*/  LEA R89, R36, UR47, 0x3 ;  /* 0x0000002f24597c11 */ /* 0x000fe2000f8e18ff */
[----:B------:R-:W-:Y:S01]  /*6820*/  IMAD.SHL.U32 R110, R110, 0x2000, RZ ;  /* 0x000020006e6e7824 */ /* 0x000fe200078e00ff */
[----:B------:R-:W-:Y:S01]  /*6830*/  @P0 SEL R3, R4, R3, !P2 ;  /* 0x0000000304030207 */ /* 0x000fe20005000000 */
[----:B------:R-:W-:Y:S01]  /*6840*/  IMAD.SHL.U32 R80, R92, 0x10, RZ ;  /* 0x000000105c507824 */ /* 0x000fe200078e00ff */
[----:B------:R-:W-:Y:S01]  /*6850*/  SHF.L.U32 R2, R95, 0x1f, RZ ;  /* 0x0000001f5f027819 */ /* 0x000fe200000006ff */
[----:B------:R-:W-:Y:S01]  /*6860*/  IMAD.IADD R82, R97, 0x1, R110 ;  /* 0x0000000161527824 */ /* 0x000fe200078e026e */
[----:B------:R-:W-:Y:S01]  /*6870*/  @P1 LOP3.LUT R3, R3, 0x1, RZ, 0xc0, !PT ;  /* 0x0000000103031812 */ /* 0x000fe200078ec0ff */
[----:B------:R-:W-:Y:S01]  /*6880*/  BSSY B1, `(.L_x_107) ;  /* 0x0000039000017945 */ /* 0x000fe20003800000 */
[----:B------:R-:W-:Y:S01]  /*6890*/  PLOP3.LUT P2, PT, PT, PT, UP1, 0x80, 0x8 ;  /* 0x000000000008781c */ /* 0x000fe20003f4f018 */
[----:B------:R-:W-:Y:S01]  /*68a0*/  IMAD.IADD R83, R82, 0x1, R81 ;  /* 0x0000000152537824 */ /* 0x000fe200078e0251 */
[----:B------:R-:W-:Y:S01]  /*68b0*/  ISETP.NE.U32.OR P5, PT, R3, 0x1, !P1 ;  /* 0x000000010300780c */ /* 0x000fe20004fa5470 */
[----:B------:R-:W-:Y:S01]  /*68c0*/  IMAD.U32 R3, RZ, RZ, UR46 ;  /* 0x0000002eff037e24 */ /* 0x000fe2000f8e00ff */
[----:B------:R-:W-:Y:S01]  /*68d0*/  LOP3.LUT P4, R90, R84, 0xff, RZ, 0xc0, !PT ;  /* 0x000000ff545a7812 */ /* 0x000fe2000788c0ff */
[----:B------:R-:W-:Y:S01]  /*68e0*/  IMAD.MOV.U32 R109, RZ, RZ, 0x1 ;  /* 0x00000001ff6d7424 */ /* 0x000fe200078e00ff */
[----:B------:R-:W-:Y:S01]  /*68f0*/  P2R R108, PR, RZ, 0x20 ;  /* 0x00000020ff6c7803 */ /* 0x000fe20000000000 */
[----:B------:R-:W-:Y:S01]  /*6900*/  IMAD R39, R36, 0x40, R37 ;  /* 0x0000004024277824 */ /* 0x000fe200078e0225 */
[----:B------:R-:W-:Y:S01]  /*6910*/  LEA R0, R3, UR47, 0x3 ;  /* 0x0000002f03007c11 */ /* 0x000fe2000f8e18ff */
[----:B------:R-:W-:Y:S01]  /*6920*/  IMAD.U32 R112, RZ, RZ, UR46 ;  /* 0x0000002eff707e24 */ /* 0x000fe2000f8e00ff */
[----:B------:R-:W-:Y:S02]  /*6930*/  SEL R3, RZ, 0xffffffff, P3 ;  /* 0xffffffffff037807 */ /* 0x000fe40001800000 */
[----:B------:R-:W-:Y:S02]  /*6940*/  CS2R R74, SRZ ;  /* 0x00000000004a7805 */ /* 0x000fe4000001ff00 */
[----:B------:R-:W-:Y:S02]  /*6950*/  CS2R R72, SRZ ;  /* 0x0000000000487805 */ /* 0x000fe4000001ff00 */
[----:B------:R-:W-:Y:S02]  /*6960*/  CS2R R66, SRZ ;  /* 0x0000000000427805 */ /* 0x000fe4000001ff00 */
[----:B------:R-:W-:Y:S02]  /*6970*/  @P2 SEL R3, R4, R3, !P4 ;  /* 0x0000000304032207 */ /* 0x000fe40006000000 */
[----:B------:R-:W-:Y:S02]  /*6980*/  CS2R R64, SRZ ;  /* 0x0000000000407805 */ /* 0x000fe4000001ff00 */
[----:B------:R-:W-:Y:S02]  /*6990*/  @P5 SHF.L.U32 R5, R111, 0x1f, RZ ;  /* 0x0000001f6f055819 */ /* 0x000fe400000006ff */
[----:B------:R-:W-:Y:S02]  /*69a0*/  CS2R R58, SRZ ;  /* 0x00000000003a7805 */ /* 0x000fe4000001ff00 */
[----:B------:R-:W-:Y:S02]  /*69b0*/  LOP3.LUT R3, R3, 0x1, RZ, 0xc0, !PT ;  /* 0x0000000103037812 */ /* 0x000fe400078ec0ff */
[----:B------:R-:W-:Y:S01]  /*69c0*/  CS2R R56, SRZ ;  /* 0x0000000000387805 */ /* 0x000fe2000001ff00 */
[----:B------:R-:W1:Y:S01]  /*69d0*/  @P5 SYNCS.PHASECHK.TRANS64.TRYWAIT P1, [R0+URZ+0x50], R5 ;  /* 0x00005005000055a7 */ /* 0x000e6200080211ff */
[----:B------:R-:W-:Y:S02]  /*69e0*/  CS2R R50, SRZ ;  /* 0x0000000000327805 */ /* 0x000fe4000001ff00 */
[----:B------:R-:W-:Y:S02]  /*69f0*/  ISETP.NE.U32.AND P2, PT, R3, 0x1, PT ;  /* 0x000000010300780c */ /* 0x000fe40003f45070 */
[----:B------:R-:W-:Y:S01]  /*6a00*/  CS2R R48, SRZ ;  /* 0x0000000000307805 */ /* 0x000fe2000001ff00 */
[----:B------:R-:W-:Y:S01]  /*6a10*/  IMAD.IADD R47, R82, 0x1, R80 ;  /* 0x00000001522f7824 */ /* 0x000fe200078e0250 */
[----:B------:R-:W-:Y:S01]  /*6a20*/  P2R R113, PR, RZ, 0x4 ;  /* 0x00000004ff717803 */ /* 0x000fe20000000000 */
[----:B------:R-:W-:Y:S01]  /*6a30*/  IMAD.IADD R46, R96, 0x1, R83 ;  /* 0x00000001602e7824 */ /* 0x000fe200078e0253 */
[----:B------:R3:W4:Y:S01]  /*6a40*/  SYNCS.PHASECHK.TRANS64.TRYWAIT P0, [R89+URZ+0xb0], R2 ;  /* 0x0000b002590075a7 */ /* 0x00072200080011ff */
[----:B-1----:R-:W-:Y:S01]  /*6a50*/  @P5 SEL R109, RZ, 0x1, !P1 ;  /* 0x00000001ff6d5807 */ /* 0x002fe20004800000 */
[----:B---3--:R-:W-:Y:S06]  /*6a60*/  @!P5 BRA `(.L_x_108) ;  /* 0x000000000068d947 */ /* 0x008fec0003800000 */
[----:B------:R-:W-:Y:S01]  /*6a70*/  ISETP.NE.AND P1, PT, R109, RZ, PT ;  /* 0x000000ff6d00720c */ /* 0x000fe20003f25270 */
[----:B------:R-:W-:Y:S01]  /*6a80*/  BSSY B0, `(.L_x_109) ;  /* 0x000000d000007945 */ /* 0x000fe20003800000 */
[----:B------:R-:W-:Y:S02]  /*6a90*/  CS2R R50, SRZ ;  /* 0x0000000000327805 */ /* 0x000fe4000001ff00 */
[----:B------:R-:W-:Y:S02]  /*6aa0*/  CS2R R48, SRZ ;  /* 0x0000000000307805 */ /* 0x000fe4000001ff00 */
[----:B------:R-:W-:Y:S02]  /*6ab0*/  CS2R R58, SRZ ;  /* 0x00000000003a7805 */ /* 0x000fe4000001ff00 */
[----:B------:R-:W-:Y:S02]  /*6ac0*/  CS2R R56, SRZ ;  /* 0x0000000000387805 */ /* 0x000fe4000001ff00 */
[----:B------:R-:W-:Y:S02]  /*6ad0*/  CS2R R66, SRZ ;  /* 0x0000000000427805 */ /* 0x000fe4000001ff00 */
[----:B------:R-:W-:Y:S02]  /*6ae0*/  CS2R R64, SRZ ;  /* 0x0000000000407805 */ /* 0x000fe4000001ff00 */
[----:B------:R-:W-:Y:S02]  /*6af0*/  CS2R R74, SRZ ;  /* 0x00000000004a7805 */ /* 0x000fe4000001ff00 */
[----:B------:R-:W-:Y:S01]  /*6b00*/  CS2R R72, SRZ ;  /* 0x0000000000487805 */ /* 0x000fe2000001ff00 */
[----:B------:R-:W-:Y:S06]  /*6b10*/  @P1 BRA `(.L_x_110) ;  /* 0x00000000000c1947 */ /* 0x000fec0003800000 */
[----:B------:R-:W-:Y:S04]  /*6b20*/  SHF.L.U32 R3, R111, 0x1f, RZ ;  /* 0x0000001f6f037819 */ /* 0x000fe800000006ff */
[----:B------:R-:W1:Y:S02]  /*6b30*/  SYNCS.PHASECHK.TRANS64.TRYWAIT P1, [R0+URZ+0x50], R3 ;  /* 0x00005003000075a7 */ /* 0x000e6400080211ff */
[----:B-1----:R-:W-:Y:S05]  /*6b40*/  @!P1 BRA `(.L_x_111) ;  /* 0x0000002400cc9947 */ /* 0x002fea0003800000 */
.L_x_110:
[----:B------:R-:W-:Y:S05]  /*6b50*/  BSYNC B0 ;  /* 0x0000000000007941 */ /* 0x000fea0003800000 */
.L_x_109:
[----:B------:R-:W-:Y:S01]  /*6b60*/  ISETP.NE.AND P1, PT, R113, RZ, PT ;  /* 0x000000ff7100720c */ /* 0x000fe20003f25270 */
[----:B------:R-:W-:Y:S04]  /*6b70*/  UIADD3 UR4, UPT, UPT, UR46, 0x1, URZ ;  /* 0x000000012e047890 */ /* 0x000fe8000fffe0ff */
[----:B------:R-:W-:Y:S04]  /*6b80*/  UISETP.NE.AND UP0, UPT, UR4, 0x3, UPT ;  /* 0x000000030400788c */ /* 0x000fe8000bf05270 */
[----:B------:R-:W-:Y:S02]  /*6b90*/  USEL UR5, URZ, 0x1, UP0 ;  /* 0x00000001ff057887 */ /* 0x000fe40008000000 */
[----:B------:R-:W-:Y:S02]  /*6ba0*/  USEL UR4, UR4, URZ, UP0 ;  /* 0x000000ff04047287 */ /* 0x000fe40008000000 */
[----:B------:R3:W1:Y:S02]  /*6bb0*/  @P1 LDS.128 R48, [R82] ;  /* 0x0000000052301984 */ /* 0x0006640000000c00 */
[----:B------:R-:W-:Y:S02]  /*6bc0*/  LOP3.LUT R111, R111, UR5, RZ, 0x3c, !PT ;  /* 0x000000056f6f7c12 */ /* 0x000fe4000f8e3cff */
[----:B------:R3:W1:Y:S01]  /*6bd0*/  @P1 LDS.128 R56, [R83+0x10] ;  /* 0x0000100053381984 */ /* 0x0006620000000c00 */
[----:B------:R-:W-:Y:S03]  /*6be0*/  IMAD.U32 R112, RZ, RZ, UR4 ;  /* 0x00000004ff707e24 */ /* 0x000fe6000f8e00ff */
[----:B------:R3:W1:Y:S04]  /*6bf0*/  @P1 LDS.128 R64, [R47+0x20] ;  /* 0x000020002f401984 */ /* 0x0006680000000c00 */
[----:B------:R3:W1:Y:S02]  /*6c00*/  @P1 LDS.128 R72, [R46+0x10] ;  /* 0x000010002e481984 */ /* 0x0006640000000c00 */
.L_x_108:
[----:B------:R-:W-:Y:S05]  /*6c10*/  BSYNC B1 ;  /* 0x0000000000017941 */ /* 0x000fea0003800000 */
.L_x_107:
[----:B-1----:R-:W-:Y:S04]  /*6c20*/  SHF.R.U32.HI R0, RZ, 0x15, R39 ;  /* 0x00000015ff007819 */ /* 0x002fe80000011627 */
[----:B------:R-:W-:Y:S01]  /*6c30*/  LOP3.LUT P1, RZ, R0, 0x3, R85, 0x48, !PT ;  /* 0x0000000300ff7812 */ /* 0x000fe20007824855 */
[----:B------:R-:W-:Y:S01]  /*6c40*/  @!UPT UIADD3 URZ, UPT, UPT, URZ, URZ, URZ ;  /* 0x000000fffffff290 */ /* 0x000fe2000fffe0ff */
[----:B----4-:R-:W-:Y:S11]  /*6c50*/  @P0 BRA `(.L_x_112) ;  /* 0x0000000000080947 */ /* 0x010ff60003800000 */
[----:B------:R-:W1:Y:S02]  /*6c60*/  SYNCS.PHASECHK.TRANS64.TRYWAIT P0, [R89+URZ+0xb0], R2 ;  /* 0x0000b002590075a7 */ /* 0x000e6400080011ff */
[----:B-1----:R-:W-:Y:S05]  /*6c70*/  @!P0 BRA `(.L_x_113) ;  /* 0x0000002400948947 */ /* 0x002fea0003800000 */
.L_x_112:
[----:B------:R-:W-:Y:S05]  /*6c80*/  @!P1 BRA `(.L_x_114) ;  /* 0x0000000000409947 */ /* 0x000fea0003800000 */
[----:B------:R-:W4:Y:S01]  /*6c90*/  LDCU.64 UR8, c[0x4][0x70] ;  /* 0x01000e00ff0877ac */ /* 0x000f220008000a00 */
[----:B------:R-:W-:Y:S01]  /*6ca0*/  MOV R3, 0x0 ;  /* 0x0000000000037802 */ /* 0x000fe20000000f00 */
[----:B------:R-:W-:Y:S02]  /*6cb0*/  HFMA2 R12, -RZ, RZ, 0, 5.9604644775390625e-08 ;  /* 0x00000001ff0c7431 */ /* 0x000fe400000001ff */
[----:B------:R-:W-:Y:S02]  /*6cc0*/  IMAD.MOV.U32 R8, RZ, RZ, 0x192 ;  /* 0x00000192ff087424 */ /* 0x000fe400078e00ff */
[----:B------:R-:W-:Y:S01]  /*6cd0*/  IMAD.MOV.U32 R13, RZ, RZ, RZ ;  /* 0x000000ffff0d7224 */ /* 0x000fe200078e00ff */
[----:B------:R-:W5:Y:S01]  /*6ce0*/  LDCU.64 UR6, c[0x4][0x78] ;  /* 0x01000f00ff0677ac */ /* 0x000f620008000a00 */
[----:B-1----:R-:W1:Y:S01]  /*6cf0*/  LDC.64 R2, c[0x4][R3] ;  /* 0x0100000003027b82 */ /* 0x002e620000000a00 */
[----:B------:R-:W2:Y:S01]  /*6d00*/  LDCU.64 UR4, c[0x4][0x10] ;  /* 0x01000200ff0477ac */ /* 0x000ea20008000a00 */
[----:B----4-:R-:W-:Y:S01]  /*6d10*/  MOV R5, UR9 ;  /* 0x0000000900057c02 */ /* 0x010fe20008000f00 */
[----:B------:R-:W-:Y:S01]  /*6d20*/  IMAD.U32 R4, RZ, RZ, UR8 ;  /* 0x00000008ff047e24 */ /* 0x000fe2000f8e00ff */
[----:B-----5:R-:W-:Y:S01]  /*6d30*/  MOV R7, UR7 ;  /* 0x0000000700077c02 */ /* 0x020fe20008000f00 */
[----:B------:R-:W-:Y:S01]  /*6d40*/  IMAD.U32 R6, RZ, RZ, UR6 ;  /* 0x00000006ff067e24 */ /* 0x000fe2000f8e00ff */
[----:B--2---:R-:W-:Y:S01]  /*6d50*/  MOV R11, UR5 ;  /* 0x00000005000b7c02 */ /* 0x004fe20008000f00 */
[----:B------:R-:W-:Y:S02]  /*6d60*/  IMAD.U32 R10, RZ, RZ, UR4 ;  /* 0x00000004ff0a7e24 */ /* 0x000fe4000f8e00ff */
[----:B------:R-:W-:Y:S07]  /*6d70*/  LEPC R20, `(.L_x_114) ;  /* 0x000000001014794e */ /* 0x000fee0000000000 */
[----:B-1-3--:R-:W-:Y:S05]  /*6d80*/  CALL.ABS.NOINC R2 ;  /* 0x0000000002007343 */ /* 0x00afea0003c00000 */
.L_x_114:
[C---:B------:R-:W-:Y:S01]  /*6d90*/  SHF.L.U32 R40, R48.reuse, 0x10, RZ ;  /* 0x0000001030287819 */ /* 0x040fe200000006ff */
[----:B------:R-:W-:Y:S05]  /*6da0*/  WARPSYNC.ALL ;  /* 0x0000000000007948 */ /* 0x000fea0003800000 */
[----:B------:R-:W-:Y:S01]  /*6db0*/  R2UR UR4, R39 ;  /* 0x00000000270472ca */ /* 0x000fe200000e0000 */
[----:B------:R-:W-:Y:S01]  /*6dc0*/  BSSY.RECONVERGENT B0, `(.L_x_115) ;  /* 0x0000087000007945 */ /* 0x000fe20003800200 */
[----:B------:R-:W-:Y:S02]  /*6dd0*/  LOP3.LUT R43, R48, 0xffff0000, RZ, 0xc0, !PT ;  /* 0xffff0000302b7812 */ /* 0x000fe400078ec0ff */
[----:B------:R-:W-:Y:S02]  /*6de0*/  SHF.L.U32 R42, R49, 0x10, RZ ;  /* 0x00000010312a7819 */ /* 0x000fe400000006ff */
[----:B------:R-:W-:Y:S02]  /*6df0*/  SHF.L.U32 R45, R51, 0x10, RZ ;  /* 0x00000010332d7819 */ /* 0x000fe400000006ff */
[----:B------:R-:W-:Y:S02]  /*6e00*/  LOP3.LUT R44, R75, 0xffff0000, RZ, 0xc0, !PT ;  /* 0xffff00004b2c7812 */ /* 0x000fe400078ec0ff */
[----:B------:R-:W-:Y:S03]  /*6e10*/  ISETP.NE.AND P0, PT, R98, RZ, PT ;  /* 0x000000ff6200720c */ /* 0x000fe60003f05270 */
[----:B------:R-:W2:Y:S02]  /*6e20*/  LDTM.x32 R4, tmem[UR4] ;  /* 0x00000004000479ee */ /* 0x000ea400082c0000 */
[C---:B--2---:R-:W-:Y:S01]  /*6e30*/  FMUL R0, R38.reuse, R4 ;  /* 0x0000000426007220 */ /* 0x044fe20000400000 */
[C---:B-1----:R-:W-:Y:S01]  /*6e40*/  FMUL R2, R38.reuse, R5 ;  /* 0x0000000526027220 */ /* 0x042fe20000400000 */
[C---:B------:R-:W-:Y:S01]  /*6e50*/  FMUL R3, R38.reuse, R6 ;  /* 0x0000000626037220 */ /* 0x040fe20000400000 */
[----:B------:R-:W-:Y:S01]  /*6e60*/  FMUL R7, R38, R7 ;  /* 0x0000000726077220 */ /* 0x000fe20000400000 */
[----:B------:R-:W-:Y:S01]  /*6e70*/  FFMA R0, R41, R40, R0 ;  /* 0x0000002829007223 */ /* 0x000fe20000000000 */
[----:B------:R-:W-:Y:S01]  /*6e80*/  LOP3.LUT R40, R49, 0xffff0000, RZ, 0xc0, !PT ;  /* 0xffff000031287812 */ /* 0x000fe200078ec0ff */
[C---:B------:R-:W-:Y:S01]  /*6e90*/  FFMA R2, R41.reuse, R43, R2 ;  /* 0x0000002b29027223 */ /* 0x040fe20000000002 */
[C---:B------:R-:W-:Y:S01]  /*6ea0*/  SHF.L.U32 R43, R50.reuse, 0x10, RZ ;  /* 0x00000010322b7819 */ /* 0x040fe200000006ff */
[C---:B------:R-:W-:Y:S01]  /*6eb0*/  FFMA R3, R41.reuse, R42, R3 ;  /* 0x0000002a29037223 */ /* 0x040fe20000000003 */
[----:B------:R-:W-:Y:S01]  /*6ec0*/  LOP3.LUT R42, R50, 0xffff0000, RZ, 0xc0, !PT ;  /* 0xffff0000322a7812 */ /* 0x000fe200078ec0ff */
[----:B------:R-:W-:Y:S01]  /*6ed0*/  FMUL R4, R38, R8 ;  /* 0x0000000826047220 */ /* 0x000fe20000400000 */
[----:B------:R-:W-:Y:S01]  /*6ee0*/  F2FP.BF16.F32.PACK_AB R52, R2, R0 ;  /* 0x000000000234723e */ /* 0x000fe200000010ff */
[----:B------:R-:W-:Y:S01]  /*6ef0*/  FFMA R7, R41, R40, R7 ;  /* 0x0000002829077223 */ /* 0x000fe20000000007 */
[----:B------:R-:W-:Y:S01]  /*6f00*/  LOP3.LUT R40, R51, 0xffff0000, RZ, 0xc0, !PT ;  /* 0xffff000033287812 */ /* 0x000fe200078ec0ff */
[C---:B------:R-:W-:Y:S01]  /*6f10*/  FMUL R5, R38.reuse, R9 ;  /* 0x0000000926057220 */ /* 0x040fe20000400000 */
[C---:B------:R-:W-:Y:S01]  /*6f20*/  FMUL R6, R38.reuse, R10 ;  /* 0x0000000a26067220 */ /* 0x040fe20000400000 */
[----:B------:R-:W-:Y:S01]  /*6f30*/  FMUL R11, R38, R11 ;  /* 0x0000000b260b7220 */ /* 0x000fe20000400000 */
[----:B------:R-:W-:Y:S01]  /*6f40*/  F2FP.BF16.F32.PACK_AB R53, R7, R3 ;  /* 0x000000030735723e */ /* 0x000fe200000010ff */
[C---:B------:R-:W-:Y:S01]  /*6f50*/  FFMA R4, R41.reuse, R43, R4 ;  /* 0x0000002b29047223 */ /* 0x040fe20000000004 */
[C---:B------:R-:W-:Y:S01]  /*6f60*/  SHF.L.U32 R43, R56.reuse, 0x10, RZ ;  /* 0x00000010382b7819 */ /* 0x040fe200000006ff */
[----:B------:R-:W-:Y:S01]  /*6f70*/  FFMA R5, R41, R42, R5 ;  /* 0x0000002a29057223 */ /* 0x000fe20000000005 */
[----:B------:R-:W-:Y:S01]  /*6f80*/  LOP3.LUT R42, R57, 0xffff0000, RZ, 0xc0, !PT ;  /* 0xffff0000392a7812 */ /* 0x000fe200078ec0ff */
[----:B------:R-:W-:Y:S01]  /*6f90*/  FFMA R6, R41, R45, R6 ;  /* 0x0000002d29067223 */ /* 0x000fe20000000006 */
[----:B------:R-:W-:Y:S01]  /*6fa0*/  SHF.L.U32 R45, R57, 0x10, RZ ;  /* 0x00000010392d7819 */ /* 0x000fe200000006ff */
[----:B------:R-:W-:Y:S01]  /*6fb0*/  FFMA R11, R41, R40, R11 ;  /* 0x00000028290b7223 */ /* 0x000fe2000000000b */
[----:B------:R-:W-:Y:S01]  /*6fc0*/  LOP3.LUT R40, R56, 0xffff0000, RZ, 0xc0, !PT ;  /* 0xffff000038287812 */ /* 0x000fe200078ec0ff */
[C---:B------:R-:W-:Y:S01]  /*6fd0*/  FMUL R8, R38.reuse, R12 ;  /* 0x0000000c26087220 */ /* 0x040fe20000400000 */
[----:B------:R-:W-:Y:S01]  /*6fe0*/  F2FP.BF16.F32.PACK_AB R54, R5, R4 ;  /* 0x000000040536723e */ /* 0x000fe200000010ff */
[C---:B------:R-:W-:Y:S01]  /*6ff0*/  FMUL R9, R38.reuse, R13 ;  /* 0x0000000d26097220 */ /* 0x040fe20000400000 */
[----:B------:R-:W-:Y:S01]  /*7000*/  F2FP.BF16.F32.PACK_AB R55, R11, R6 ;  /* 0x000000060b37723e */ /* 0x000fe200000010ff */
[C---:B------:R-:W-:Y:S01]  /*7010*/  FMUL R10, R38.reuse, R14 ;  /* 0x0000000e260a7220 */ /* 0x040fe20000400000 */
[----:B------:R-:W-:Y:S01]  /*7020*/  FMUL R15, R38, R15 ;  /* 0x0000000f260f7220 */ /* 0x000fe20000400000 */
[----:B------:R-:W-:Y:S01]  /*7030*/  FFMA R8, R41, R43, R8 ;  /* 0x0000002b29087223 */ /* 0x000fe20000000008 */
[----:B------:R-:W-:Y:S01]  /*7040*/  SHF.L.U32 R43, R59, 0x10, RZ ;  /* 0x000000103b2b7819 */ /* 0x000fe200000006ff */
[C---:B------:R-:W-:Y:S01]  /*7050*/  FFMA R9, R41.reuse, R40, R9 ;  /* 0x0000002829097223 */ /* 0x040fe20000000009 */
[C---:B------:R-:W-:Y:S01]  /*7060*/  SHF.L.U32 R40, R58.reuse, 0x10, RZ ;  /* 0x000000103a287819 */ /* 0x040fe200000006ff */
        /* <DEDUP_REMOVED lines=8> */
[----:B------:R-:W-:Y:S01]  /*70f0*/  FMUL R14, R38, R18 ;  /* 0x00000012260e7220 */ /* 0x000fe20000400000 */
[----:B------:R-:W-:Y:S01]  /*7100*/  FFMA R12, R41, R40, R12 ;  /* 0x00000028290c7223 */ /* 0x000fe2000000000c */
[----:B------:R-:W-:Y:S01]  /*7110*/  LOP3.LUT R40, R59, 0xffff0000, RZ, 0xc0, !PT ;  /* 0xffff00003b287812 */ /* 0x000fe200078ec0ff */
[C---:B------:R-:W-:Y:S01]  /*7120*/  FFMA R13, R41.reuse, R42, R13 ;  /* 0x0000002a290d7223 */ /* 0x040fe2000000000d */
[----:B------:R-:W-:Y:S01]  /*7130*/  LOP3.LUT R42, R64, 0xffff0000, RZ, 0xc0, !PT ;  /* 0xffff0000402a7812 */ /* 0x000fe200078ec0ff */
[----:B------:R-:W-:Y:S01]  /*7140*/  FMUL R19, R38, R19 ;  /* 0x0000001326137220 */ /* 0x000fe20000400000 */
[----:B------:R-:W-:Y:S01]  /*7150*/  FFMA R14, R41, R43, R14 ;  /* 0x0000002b290e7223 */ /* 0x000fe2000000000e */
[----:B------:R-:W-:Y:S01]  /*7160*/  SHF.L.U32 R43, R64, 0x10, RZ ;  /* 0x00000010402b7819 */ /* 0x000fe200000006ff */
[----:B------:R1:W-:Y:S01]  /*7170*/  STS.128 [R82], R52 ;  /* 0x0000003452007388 */ /* 0x0003e20000000c00 */
[----:B------:R-:W-:Y:S01]  /*7180*/  F2FP.BF16.F32.PACK_AB R62, R13, R12 ;  /* 0x0000000c0d3e723e */ /* 0x000fe200000010ff */
[C---:B------:R-:W-:Y:S01]  /*7190*/  FMUL R16, R38.reuse, R20 ;  /* 0x0000001426107220 */ /* 0x040fe20000400000 */
        /* <DEDUP_REMOVED lines=8> */
[C---:B------:R-:W-:Y:S01]  /*7220*/  FFMA R17, R41.reuse, R42, R17 ;  /* 0x0000002a29117223 */ /* 0x040fe20000000011 */
[----:B------:R-:W-:Y:S01]  /*7230*/  FFMA R18, R41, R45, R18 ;  /* 0x0000002d29127223 */ /* 0x000fe20000000012 */
[----:B------:R1:W-:Y:S01]  /*7240*/  STS.128 [R83+0x10], R60 ;  /* 0x0000103c53007388 */ /* 0x0003e20000000c00 */
[----:B------:R-:W-:Y:S01]  /*7250*/  SHF.L.U32 R45, R67, 0x10, RZ ;  /* 0x00000010432d7819 */ /* 0x000fe200000006ff */
[----:B------:R-:W-:Y:S01]  /*7260*/  FFMA R23, R41, R40, R23 ;  /* 0x0000002829177223 */ /* 0x000fe20000000017 */
[----:B------:R-:W-:Y:S01]  /*7270*/  LOP3.LUT R40, R66, 0xffff0000, RZ, 0xc0, !PT ;  /* 0xffff000042287812 */ /* 0x000fe200078ec0ff */
[C---:B------:R-:W-:Y:S01]  /*7280*/  FMUL R20, R38.reuse, R24 ;  /* 0x0000001826147220 */ /* 0x040fe20000400000 */
[----:B------:R-:W-:Y:S01]  /*7290*/  LOP3.LUT R42, R67, 0xffff0000, RZ, 0xc0, !PT ;  /* 0xffff0000432a7812 */ /* 0x000fe200078ec0ff */
[C---:B------:R-:W-:Y:S01]  /*72a0*/  FMUL R21, R38.reuse, R25 ;  /* 0x0000001926157220 */ /* 0x040fe20000400000 */
[----:B------:R-:W-:Y:S01]  /*72b0*/  F2FP.BF16.F32.PACK_AB R68, R17, R16 ;  /* 0x000000101144723e */ /* 0x000fe200000010ff */
[C---:B------:R-:W-:Y:S01]  /*72c0*/  FMUL R22, R38.reuse, R26 ;  /* 0x0000001a26167220 */ /* 0x040fe20000400000 */
[----:B------:R-:W-:Y:S01]  /*72d0*/  FMUL R27, R38, R27 ;  /* 0x0000001b261b7220 */ /* 0x000fe20000400000 */
[C---:B------:R-:W-:Y:S01]  /*72e0*/  FFMA R20, R41.reuse, R43, R20 ;  /* 0x0000002b29147223 */ /* 0x040fe20000000014 */
[C---:B------:R-:W-:Y:S01]  /*72f0*/  FFMA R21, R41.reuse, R40, R21 ;  /* 0x0000002829157223 */ /* 0x040fe20000000015 */
[C---:B------:R-:W-:Y:S01]  /*7300*/  FFMA R22, R41.reuse, R45, R22 ;  /* 0x0000002d29167223 */ /* 0x040fe20000000016 */
[----:B------:R-:W-:Y:S01]  /*7310*/  FFMA R27, R41, R42, R27 ;  /* 0x0000002a291b7223 */ /* 0x000fe2000000001b */
[----:B------:R-:W-:Y:S01]  /*7320*/  SHF.L.U32 R40, R72, 0x10, RZ ;  /* 0x0000001048287819 */ /* 0x000fe200000006ff */
[----:B------:R-:W-:Y:S01]  /*7330*/  FMUL R24, R38, R28 ;  /* 0x0000001c26187220 */ /* 0x000fe20000400000 */
[----:B------:R-:W-:Y:S01]  /*7340*/  LOP3.LUT R42, R72, 0xffff0000, RZ, 0xc0, !PT ;  /* 0xffff0000482a7812 */ /* 0x000fe200078ec0ff */
[C---:B------:R-:W-:Y:S01]  /*7350*/  FMUL R25, R38.reuse, R29 ;  /* 0x0000001d26197220 */ /* 0x040fe20000400000 */
[----:B------:R-:W-:Y:S01]  /*7360*/  SHF.L.U32 R43, R73, 0x10, RZ ;  /* 0x00000010492b7819 */ /* 0x000fe200000006ff */
[C---:B------:R-:W-:Y:S01]  /*7370*/  FMUL R26, R38.reuse, R30 ;  /* 0x0000001e261a7220 */ /* 0x040fe20000400000 */
[C---:B------:R-:W-:Y:S01]  /*7380*/  FFMA R24, R41.reuse, R40, R24 ;  /* 0x0000002829187223 */ /* 0x040fe20000000018 */
[----:B------:R-:W-:Y:S01]  /*7390*/  FFMA R25, R41, R42, R25 ;  /* 0x0000002a29197223 */ /* 0x000fe20000000019 */
[----:B------:R-:W-:Y:S01]  /*73a0*/  LOP3.LUT R40, R73, 0xffff0000, RZ, 0xc0, !PT ;  /* 0xffff000049287812 */ /* 0x000fe200078ec0ff */
[----:B------:R-:W-:Y:S01]  /*73b0*/  FFMA R26, R41, R43, R26 ;  /* 0x0000002b291a7223 */ /* 0x000fe2000000001a */
[----:B------:R-:W-:Y:S01]  /*73c0*/  FMUL R31, R38, R31 ;  /* 0x0000001f261f7220 */ /* 0x000fe20000400000 */
[----:B------:R-:W-:Y:S01]  /*73d0*/  SHF.L.U32 R43, R74, 0x10, RZ ;  /* 0x000000104a2b7819 */ /* 0x000fe200000006ff */
[----:B------:R-:W-:Y:S01]  /*73e0*/  FMUL R28, R38, R32 ;  /* 0x00000020261c7220 */ /* 0x000fe20000400000 */
[----:B------:R-:W-:Y:S01]  /*73f0*/  LOP3.LUT R42, R74, 0xffff0000, RZ, 0xc0, !PT ;  /* 0xffff00004a2a7812 */ /* 0x000fe200078ec0ff */
[C---:B------:R-:W-:Y:S01]  /*7400*/  FMUL R29, R38.reuse, R33 ;  /* 0x00000021261d7220 */ /* 0x040fe20000400000 */
[----:B------:R-:W-:Y:S01]  /*7410*/  SHF.L.U32 R45, R75, 0x10, RZ ;  /* 0x000000104b2d7819 */ /* 0x000fe200000006ff */
[C---:B------:R-:W-:Y:S01]  /*7420*/  FMUL R30, R38.reuse, R34 ;  /* 0x00000022261e7220 */ /* 0x040fe20000400000 */
[----:B------:R-:W-:Y:S01]  /*7430*/  FFMA R31, R41, R40, R31 ;  /* 0x00000028291f7223 */ /* 0x000fe2000000001f */
[----:B------:R-:W-:Y:S01]  /*7440*/  FMUL R35, R38, R35 ;  /* 0x0000002326237220 */ /* 0x000fe20000400000 */
[----:B------:R-:W-:Y:S01]  /*7450*/  F2FP.BF16.F32.PACK_AB R69, R23, R18 ;  /* 0x000000121745723e */ /* 0x000fe200000010ff */
[----:B------:R-:W-:Y:S01]  /*7460*/  FFMA R28, R41, R43, R28 ;  /* 0x0000002b291c7223 */ /* 0x000fe2000000001c */
[----:B------:R-:W-:Y:S01]  /*7470*/  F2FP.BF16.F32.PACK_AB R70, R21, R20 ;  /* 0x000000141546723e */ /* 0x000fe200000010ff */
[----:B------:R-:W-:Y:S01]  /*7480*/  FFMA R29, R41, R42, R29 ;  /* 0x0000002a291d7223 */ /* 0x000fe2000000001d */
[----:B------:R-:W-:Y:S01]  /*7490*/  F2FP.BF16.F32.PACK_AB R71, R27, R22 ;  /* 0x000000161b47723e */ /* 0x000fe200000010ff */
[C---:B------:R-:W-:Y:S01]  /*74a0*/  FFMA R30, R41.reuse, R45, R30 ;  /* 0x0000002d291e7223 */ /* 0x040fe2000000001e */
[----:B------:R-:W-:Y:S01]  /*74b0*/  FFMA R35, R41, R44, R35 ;  /* 0x0000002c29237223 */ /* 0x000fe20000000023 */
[----:B------:R-:W-:Y:S02]  /*74c0*/  F2FP.BF16.F32.PACK_AB R104, R25, R24 ;  /* 0x000000181968723e */ /* 0x000fe400000010ff */
[----:B------:R1:W-:Y:S01]  /*74d0*/  STS.128 [R47+0x20], R68 ;  /* 0x000020442f007388 */ /* 0x0003e20000000c00 */
[----:B------:R-:W-:Y:S02]  /*74e0*/  F2FP.BF16.F32.PACK_AB R105, R31, R26 ;  /* 0x0000001a1f69723e */ /* 0x000fe400000010ff */
[----:B------:R-:W-:Y:S02]  /*74f0*/  F2FP.BF16.F32.PACK_AB R106, R29, R28 ;  /* 0x0000001c1d6a723e */ /* 0x000fe400000010ff */
[----:B------:R-:W-:Y:S05]  /*7500*/  F2FP.BF16.F32.PACK_AB R107, R35, R30 ;  /* 0x0000001e236b723e */ /* 0x000fea00000010ff */
[----:B------:R1:W-:Y:S01]  /*7510*/  STS.128 [R46+0x10], R104 ;  /* 0x000010682e007388 */ /* 0x0003e20000000c00 */
[----:B------:R-:W-:Y:S01]  /*7520*/  @!PT LDS RZ, [RZ] ;  /* 0x00000000fffff984 */ /* 0x000fe20000000800 */
[----:B------:R-:W-:Y:S01]  /*7530*/  @!PT LDS RZ, [RZ] ;  /* 0x00000000fffff984 */ /* 0x000fe20000000800 */
[----:B------:R-:W-:Y:S01]  /*7540*/  @!PT LDS RZ, [RZ] ;  /* 0x00000000fffff984 */ /* 0x000fe20000000800 */
[----:B------:R-:W-:Y:S01]  /*7550*/  @!PT LDS RZ, [RZ] ;  /* 0x00000000fffff984 */ /* 0x000fe20000000800 */
[----:B------:R2:W-:Y:S07]  /*7560*/  MEMBAR.ALL.CTA ;  /* 0x0000000000007992 */ /* 0x0005ee0000008000 */
[----:B--2---:R-:W2:Y:S02]  /*7570*/  FENCE.VIEW.ASYNC.S ;  /* 0x00000000000073c6 */ /* 0x004ea40000000000 */
[----:B--2---:R-:W-:Y:S06]  /*7580*/  BAR.SYNC.DEFER_BLOCKING 0x1, 0x80 ;  /* 0x0042000000007b1d */ /* 0x004fec0000010000 */
[----:B------:R-:W-:Y:S05]  /*7590*/  @P0 BRA `(.L_x_116) ;  /* 0x0000000000240947 */ /* 0x000fea0003800000 */
[----:B------:R-:W2:Y:S01]  /*75a0*/  LDCU.64 UR6, c[0x0][0x348] ;  /* 0x00006900ff0677ac */ /* 0x000ea20008000a00 */
[----:B------:R-:W-:Y:S01]  /*75b0*/  R2UR UR5, R110 ;  /* 0x000000006e0572ca */ /* 0x000fe200000e0000 */
[----:B------:R-:W-:Y:S11]  /*75c0*/  UMOV UR51, UR36 ;  /* 0x0000002400337c82 */ /* 0x000ff60008000000 */
[----:B------:R-:W-:Y:S01]  /*75d0*/  @!UPT UIADD3 URZ, UPT, UPT, URZ, URZ, URZ ;  /* 0x000000fffffff290 */ /* 0x000fe2000fffe0ff */
[----:B------:R-:W-:Y:S02]  /*75e0*/  UIADD3 UR48, UPT, UPT, UR47, 0x200, UR5 ;  /* 0x000002002f307890 */ /* 0x000fe4000fffe005 */
[----:B--2---:R-:W-:Y:S04]  /*75f0*/  UIADD3 UR4, UP0, UPT, UR6, 0x680, URZ ;  /* 0x0000068006047890 */ /* 0x004fe8000ff1e0ff */
[----:B------:R-:W-:Y:S09]  /*7600*/  UIADD3.X UR5, UPT, UPT, URZ, UR7, URZ, UP0, !UPT ;  /* 0x00000007ff057290 */ /* 0x000ff200087fe4ff */
[----:B------:R2:W-:Y:S02]  /*7610*/  UTMASTG.3D [UR48], [UR4] ;  /* 0x00000030040073b5 */ /* 0x0005e40008010000 */
[----:B--2---:R0:W-:Y:S02]  /*7620*/  UTMACMDFLUSH ;  /* 0x00000000000079b7 */ /* 0x0041e40000000000 */
.L_x_116:
[----:B------:R-:W-:Y:S05]  /*7630*/  BSYNC.RECONVERGENT B0 ;  /* 0x0000000000007941 */ /* 0x000fea0003800200 */
.L_x_115:
[----:B------:R-:W-:Y:S01]  /*7640*/  UIADD3 UR44, UPT, UPT, UR46, 0x1, URZ ;  /* 0x000000012e2c7890 */ /* 0x000fe2000fffe0ff */
[----:B------:R-:W-:Y:S03]  /*7650*/  BSSY.RECONVERGENT B0, `(.L_x_117) ;  /* 0x0000005000007945 */ /* 0x000fe60003800200 */
[----:B------:R-:W-:Y:S04]  /*7660*/  UISETP.NE.AND UP0, UPT, UR44, 0x3, UPT ;  /* 0x000000032c00788c */ /* 0x000fe8000bf05270 */
[----:B------:R-:W-:Y:S01]  /*7670*/  USEL UR45, UR44, URZ, UP0 ;  /* 0x000000ff2c2d7287 */ /* 0x000fe20008000000 */
[----:B------:R-:W-:Y:S11]  /*7680*/  @P0 BRA `(.L_x_118) ;  /* 0x0000000000040947 */ /* 0x000ff60003800000 */
[----:B------:R-:W-:Y:S04]  /*7690*/  DEPBAR.LE SB0, 0x1 ;  /* 0x000080400000791a */ /* 0x000fe80000000000 */
.L_x_118:
[----:B------:R-:W-:Y:S05]  /*76a0*/  BSYNC.RECONVERGENT B0 ;  /* 0x0000000000007941 */ /* 0x000fea0003800200 */
.L_x_117:
[----:B------:R-:W-:Y:S01]  /*76b0*/  BAR.SYNC.DEFER_BLOCKING 0x1, 0x80 ;  /* 0x0042000000007b1d */ /* 0x000fe20000010000 */
[----:B------:R-:W-:Y:S01]  /*76c0*/  ISETP.NE.AND P1, PT, R108, RZ, PT ;  /* 0x000000ff6c00720c */ /* 0x000fe20003f25270 */
[----:B------:R-:W-:Y:S01]  /*76d0*/  UISETP.NE.AND UP0, UPT, UR53, URZ, UPT ;  /* 0x000000ff3500728c */ /* 0x000fe2000bf05270 */
[----:B------:R-:W-:Y:S11]  /*76e0*/  LEA R2, R112, UR47, 0x3 ;  /* 0x0000002f70027c11 */ /* 0x000ff6000f8e18ff */
[----:B------:R-:W-:Y:S01]  /*76f0*/  @P1 SHF.L.U32 R3, R111, 0x1f, RZ ;  /* 0x0000001f6f031819 */ /* 0x000fe200000006ff */
[----:B------:R-:W-:Y:S06]  /*7700*/  BRA.U !UP0, `(.L_x_119) ;  /* 0x0000000108247547 */ /* 0x000fec000b800000 */
[----:B------:R-:W-:Y:S01]  /*7710*/  IMAD.U32 R5, RZ, RZ, UR52 ;  /* 0x00000034ff057e24 */ /* 0x000fe2000f8e00ff */
[----:B------:R-:W-:Y:S01]  /*7720*/  MOV R0, UR55 ;  /* 0x0000003700007c02 */ /* 0x000fe20008000f00 */
[----:B------:R-:W-:Y:S03]  /*7730*/  UIADD3 UR4, UPT, UPT, UR52, 0x1, URZ ;  /* 0x0000000134047890 */ /* 0x000fe6000fffe0ff */
[----:B------:R-:W-:Y:S01]  /*7740*/  @P1 LEA R5, R5, UR47, 0x3 ;  /* 0x0000002f05051c11 */ /* 0x000fe2000f8e18ff */
[----:B------:R-:W-:Y:S04]  /*7750*/  UISETP.NE.AND UP0, UPT, UR4, 0x3, UPT ;  /* 0x000000030400788c */ /* 0x000fe8000bf05270 */
[----:B------:R-:W-:Y:S01]  /*7760*/  @P1 VIADD R5, R5, 0x68 ;  /* 0x0000006805051836 */ /* 0x000fe20000000000 */
[----:B------:R-:W-:Y:S04]  /*7770*/  USEL UR52, UR4, URZ, UP0 ;  /* 0x000000ff04347287 */ /* 0x000fe80008000000 */
[----:B------:R-:W-:Y:S04]  /*7780*/  @P1 PRMT R0, R0, 0x654, R5 ;  /* 0x0000065400001816 */ /* 0x000fe80000000005 */
[----:B------:R2:W-:Y:S04]  /*7790*/  @P1 SYNCS.ARRIVE.TRANS64.RED.A1T0 RZ, [R0+URZ], RZ ;  /* 0x000000ff00ff19a7 */ /* 0x0005e800081004ff */
.L_x_119:
[----:B------:R-:W4:Y:S01]  /*77a0*/  @P1 SYNCS.PHASECHK.TRANS64.TRYWAIT P0, [R2+URZ+0x50], R3 ;  /* 0x00005003020015a7 */ /* 0x000f2200080011ff */
[----:B------:R-:W-:Y:S01]  /*77b0*/  BSSY B1, `(.L_x_120) ;  /* 0x0000015000017945 */ /* 0x000fe20003800000 */
[----:B----4-:R-:W-:Y:S03]  /*77c0*/  @P1 SEL R109, RZ, 0x1, !P0 ;  /* 0x00000001ff6d1807 */ /* 0x010fe60004000000 */
[----:B------:R-:W-:Y:S05]  /*77d0*/  @!P1 BRA `(.L_x_121) ;  /* 0x0000000000489947 */ /* 0x000fea0003800000 */
[----:B------:R-:W-:Y:S01]  /*77e0*/  ISETP.NE.AND P1, PT, R113, RZ, PT ;  /* 0x000000ff7100720c */ /* 0x000fe20003f25270 */
[----:B------:R-:W-:Y:S01]  /*77f0*/  BSSY B0, `(.L_x_122) ;  /* 0x000000a000007945 */ /* 0x000fe20003800000 */
[----:B------:R-:W-:Y:S11]  /*7800*/  ISETP.NE.AND P0, PT, R109, RZ, PT ;  /* 0x000000ff6d00720c */ /* 0x000ff60003f05270 */
[----:B------:R-:W-:Y:S04]  /*7810*/  @P1 IMAD R112, R112, 0x2000, R97 ;  /* 0x0000200070701824 */ /* 0x000fe800078e0261 */
[----:B------:R-:W-:Y:S01]  /*7820*/  @P1 IMAD.IADD R5, R81, 0x1, R112 ;  /* 0x0000000151051824 */ /* 0x000fe200078e0270 */
[----:B------:R-:W-:Y:S03]  /*7830*/  @P1 IADD3 R3, PT, PT, R80, R112, RZ ;  /* 0x0000007050031210 */ /* 0x000fe60007ffe0ff */
[----:B--2---:R-:W-:Y:S01]  /*7840*/  @P1 IMAD.IADD R0, R96, 0x1, R5 ;  /* 0x0000000160001824 */ /* 0x004fe200078e0205 */
[----:B------:R-:W-:Y:S06]  /*7850*/  @P0 BRA `(.L_x_123) ;  /* 0x00000000000c0947 */ /* 0x000fec0003800000 */
[----:B------:R-:W-:Y:S04]  /*7860*/  SHF.L.U32 R111, R111, 0x1f, RZ ;  /* 0x0000001f6f6f7819 */ /* 0x000fe800000006ff */
[----:B------:R-:W2:Y:S02]  /*7870*/  SYNCS.PHASECHK.TRANS64.TRYWAIT P0, [R2+URZ+0x50], R111 ;  /* 0x0000506f020075a7 */ /* 0x000ea400080011ff */
[----:B--2---:R-:W-:Y:S05]  /*7880*/  @!P0 BRA `(.L_x_124) ;  /* 0x0000001800a48947 */ /* 0x004fea0003800000 */
.L_x_123:
[----:B------:R-:W-:Y:S05]  /*7890*/  BSYNC B0 ;  /* 0x0000000000007941 */ /* 0x000fea0003800000 */
.L_x_122:
[----:B------:R-:W-:Y:S11]  /*78a0*/  ISETP.NE.AND P0, PT, R113, RZ, PT ;  /* 0x000000ff7100720c */ /* 0x000ff60003f05270 */
[----:B------:R-:W-:Y:S02]  /*78b0*/  @!UPT UIADD3 URZ, UPT, UPT, URZ, URZ, URZ ;  /* 0x000000fffffff290 */ /* 0x000fe4000fffe0ff */
[----:B------:R4:W1:Y:S04]  /*78c0*/  @P0 LDS.128 R48, [R112] ;  /* 0x0000000070300984 */ /* 0x0008680000000c00 */
[----:B------:R4:W1:Y:S04]  /*78d0*/  @P0 LDS.128 R64, [R3+0x20] ;  /* 0x0000200003400984 */ /* 0x0008680000000c00 */
[----:B------:R4:W1:Y:S04]  /*78e0*/  @P0 LDS.128 R56, [R5+0x10] ;  /* 0x0000100005380984 */ /* 0x0008680000000c00 */
[----:B------:R4:W1:Y:S02]  /*78f0*/  @P0 LDS.128 R72, [R0+0x10] ;  /* 0x0000100000480984 */ /* 0x0008640000000c00 */
.L_x_121:
[----:B------:R-:W-:Y:S05]  /*7900*/  BSYNC B1 ;  /* 0x0000000000017941 */ /* 0x000fea0003800000 */
.L_x_120:
[----:B--2-4-:R-:W-:Y:S05]  /*7910*/  VIADD R0, R39, 0x20 ;  /* 0x0000002027007836 */ /* 0x014fea0000000000 */
[----:B------:R-:W-:Y:S04]  /*7920*/  SHF.R.U32.HI R0, RZ, 0x15, R0 ;  /* 0x00000015ff007819 */ /* 0x000fe80000011600 */
[----:B------:R-:W-:Y:S11]  /*7930*/  LOP3.LUT P0, RZ, R0, 0x3, R85, 0x48, !PT ;  /* 0x0000000300ff7812 */ /* 0x000ff60007804855 */
[----:B------:R-:W-:Y:S02]  /*7940*/  @!UPT UIADD3 URZ, UPT, UPT, URZ, URZ, URZ ;  /* 0x000000fffffff290 */ /* 0x000fe4000fffe0ff */
[----:B------:R-:W-:Y:S05]  /*7950*/  @!P0 BRA `(.L_x_125) ;  /* 0x0000000000408947 */ /* 0x000fea0003800000 */
[----:B------:R-:W2:Y:S01]  /*7960*/  LDCU.64 UR8, c[0x4][0x70] ;  /* 0x01000e00ff0877ac */ /* 0x000ea20008000a00 */
[----:B------:R-:W-:Y:S01]  /*7970*/  MOV R3, 0x0 ;  /* 0x0000000000037802 */ /* 0x000fe20000000f00 */
[----:B------:R-:W-:Y:S02]  /*7980*/  HFMA2 R12, -RZ, RZ, 0, 5.9604644775390625e-08 ;  /* 0x00000001ff0c7431 */ /* 0x000fe400000001ff */
[----:B------:R-:W-:Y:S02]  /*7990*/  IMAD.MOV.U32 R8, RZ, RZ, 0x192 ;  /* 0x00000192ff087424 */ /* 0x000fe400078e00ff */
[----:B------:R-:W-:Y:S01]  /*79a0*/  IMAD.MOV.U32 R13, RZ, RZ, RZ ;  /* 0x000000ffff0d7224 */ /* 0x000fe200078e00ff */
[----:B------:R-:W4:Y:S01]  /*79b0*/  LDCU.64 UR6, c[0x4][0x78] ;  /* 0x01000f00ff0677ac */ /* 0x000f220008000a00 */
[----:B------:R-:W1:Y:S01]  /*79c0*/  LDC.64 R2, c[0x4][R3] ;  /* 0x0100000003027b82 */ /* 0x000e620000000a00 */
[----:B------:R-:W5:Y:S01]  /*79d0*/  LDCU.64 UR4, c[0x4][0x10] ;  /* 0x01000200ff0477ac */ /* 0x000f620008000a00 */
[----:B--2---:R-:W-:Y:S01]  /*79e0*/  MOV R5, UR9 ;  /* 0x0000000900057c02 */ /* 0x004fe20008000f00 */
[----:B------:R-:W-:Y:S01]  /*79f0*/  IMAD.U32 R4, RZ, RZ, UR8 ;  /* 0x00000008ff047e24 */ /* 0x000fe2000f8e00ff */
[----:B----4-:R-:W-:Y:S01]  /*7a00*/  MOV R7, UR7 ;  /* 0x0000000700077c02 */ /* 0x010fe20008000f00 */
[----:B------:R-:W-:Y:S01]  /*7a10*/  IMAD.U32 R6, RZ, RZ, UR6 ;  /* 0x00000006ff067e24 */ /* 0x000fe2000f8e00ff */
[----:B-----5:R-:W-:Y:S01]  /*7a20*/  MOV R11, UR5 ;  /* 0x00000005000b7c02 */ /* 0x020fe20008000f00 */
[----:B------:R-:W-:Y:S02]  /*7a30*/  IMAD.U32 R10, RZ, RZ, UR4 ;  /* 0x00000004ff0a7e24 */ /* 0x000fe4000f8e00ff */
[----:B------:R-:W-:Y:S07]  /*7a40*/  LEPC R20, `(.L_x_125) ;  /* 0x000000001014794e */ /* 0x000fee0000000000 */
[----:B-1-3--:R-:W-:Y:S05]  /*7a50*/  CALL.ABS.NOINC R2 ;  /* 0x0000000002007343 */ /* 0x00afea0003c00000 */
.L_x_125:
[----:B------:R-:W-:Y:S01]  /*7a60*/  ISETP.NE.AND P0, PT, R98, RZ, PT ;  /* 0x000000ff6200720c */ /* 0x000fe20003f05270 */
[----:B------:R-:W-:Y:S05]  /*7a70*/  WARPSYNC.ALL ;  /* 0x0000000000007948 */ /* 0x000fea0003800000 */
[----:B------:R-:W-:Y:S01]  /*7a80*/  R2UR UR4, R39 ;  /* 0x00000000270472ca */ /* 0x000fe200000e0000 */
[----:B------:R-:W-:Y:S01]  /*7a90*/  BSSY.RECONVERGENT B0, `(.L_x_126) ;  /* 0x0000090000007945 */ /* 0x000fe20003800200 */
[C---:B-1----:R-:W-:Y:S02]  /*7aa0*/  SHF.L.U32 R40, R48.reuse, 0x10, RZ ;  /* 0x0000001030287819 */ /* 0x042fe400000006ff */
[----:B------:R-:W-:Y:S02]  /*7ab0*/  LOP3.LUT R42, R48, 0xffff0000, RZ, 0xc0, !PT ;  /* 0xffff0000302a7812 */ /* 0x000fe400078ec0ff */
[C---:B------:R-:W-:Y:S02]  /*7ac0*/  SHF.L.U32 R43, R49.reuse, 0x10, RZ ;  /* 0x00000010312b7819 */ /* 0x040fe400000006ff */
[----:B------:R-:W-:Y:S02]  /*7ad0*/  LOP3.LUT R44, R49, 0xffff0000, RZ, 0xc0, !PT ;  /* 0xffff0000312c7812 */ /* 0x000fe400078ec0ff */
[C---:B------:R-:W-:Y:S02]  /*7ae0*/  SHF.L.U32 R45, R50.reuse, 0x10, RZ ;  /* 0x00000010322d7819 */ /* 0x040fe400000006ff */
[----:B---3--:R-:W-:Y:S01]  /*7af0*/  LOP3.LUT R46, R50, 0xffff0000, RZ, 0xc0, !PT ;  /* 0xffff0000322e7812 */ /* 0x008fe200078ec0ff */
[----:B------:R-:W1:Y:S01]  /*7b00*/  LDTM.x32 R4, tmem[UR4+0x20] ;  /* 0x00002004000479ee */ /* 0x000e6200082c0000 */
[C---:B------:R-:W-:Y:S01]  /*7b10*/  SHF.L.U32 R47, R51.reuse, 0x10, RZ ;  /* 0x00000010332f7819 */ /* 0x040fe200000006ff */
[----:B------:R-:W-:Y:S01]  /*7b20*/  USHF.L.U32 UR4, UR45, 0xd, URZ ;  /* 0x0000000d2d047899 */ /* 0x000fe200080006ff */
[----:B------:R-:W-:Y:S01]  /*7b30*/  LOP3.LUT R48, R51, 0xffff0000, RZ, 0xc0, !PT ;  /* 0xffff000033307812 */ /* 0x000fe200078ec0ff */
[----:B------:R-:W-:Y:S01]  /*7b40*/  NOP ;  /* 0x0000000000007918 */ /* 0x000fe20000000000 */
[C---:B------:R-:W-:Y:S02]  /*7b50*/  SHF.L.U32 R49, R56.reuse, 0x10, RZ ;  /* 0x0000001038317819 */ /* 0x040fe400000006ff */
[----:B------:R-:W-:Y:S02]  /*7b60*/  LOP3.LUT R51, R56, 0xffff0000, RZ, 0xc0, !PT ;  /* 0xffff000038337812 */ /* 0x000fe400078ec0ff */
[C---:B------:R-:W-:Y:S02]  /*7b70*/  SHF.L.U32 R50, R57.reuse, 0x10, RZ ;  /* 0x0000001039327819 */ /* 0x040fe400000006ff */
[----:B------:R-:W-:Y:S02]  /*7b80*/  LOP3.LUT R52, R57, 0xffff0000, RZ, 0xc0, !PT ;  /* 0xffff000039347812 */ /* 0x000fe400078ec0ff */
[----:B------:R-:W-:Y:S02]  /*7b90*/  IADD3 R110, PT, PT, R97, UR4, RZ ;  /* 0x00000004616e7c10 */ /* 0x000fe4000fffe0ff */
[C---:B------:R-:W-:Y:S02]  /*7ba0*/  SHF.L.U32 R53, R58.reuse, 0x10, RZ ;  /* 0x000000103a357819 */ /* 0x040fe400000006ff */
[----:B------:R-:W-:Y:S02]  /*7bb0*/  LOP3.LUT R54, R58, 0xffff0000, RZ, 0xc0, !PT ;  /* 0xffff00003a367812 */ /* 0x000fe400078ec0ff */
[----:B------:R-:W-:Y:S02]  /*7bc0*/  SHF.L.U32 R55, R59, 0x10, RZ ;  /* 0x000000103b377819 */ /* 0x000fe400000006ff */
[----:B------:R-:W-:Y:S02]  /*7bd0*/  IADD3 R89, PT, PT, R89, 0xd0, RZ ;  /* 0x000000d059597810 */ /* 0x000fe40007ffe0ff */
[----:B------:R-:W-:Y:S01]  /*7be0*/  LOP3.LUT R56, R59, 0xffff0000, RZ, 0xc0, !PT ;  /* 0xffff00003b387812 */ /* 0x000fe200078ec0ff */
[C---:B-1----:R-:W-:Y:S01]  /*7bf0*/  FMUL R4, R38.reuse, R4 ;  /* 0x0000000426047220 */ /* 0x042fe20000400000 */
[----:B------:R-:W-:Y:S01]  /*7c00*/  IADD3 R109, PT, PT, R81, R110, RZ ;  /* 0x0000006e516d7210 */ /* 0x000fe20007ffe0ff */
[----:B------:R-:W-:Y:S01]  /*7c10*/  FMUL R5, R38, R5 ;  /* 0x0000000526057220 */ /* 0x000fe20000400000 */
[----:B------:R-:W-:Y:S01]  /*7c20*/  SHF.L.U32 R57, R64, 0x10, RZ ;  /* 0x0000001040397819 */ /* 0x000fe200000006ff */
[----:B------:R-:W-:Y:S01]  /*7c30*/  FMUL R6, R38, R6 ;  /* 0x0000000626067220 */ /* 0x000fe20000400000 */
[----:B------:R-:W-:Y:S01]  /*7c40*/  IADD3 R110, PT, PT, R80, R110, RZ ;  /* 0x0000006e506e7210 */ /* 0x000fe20007ffe0ff */
[----:B------:R-:W-:Y:S01]  /*7c50*/  FMUL R7, R38, R7 ;  /* 0x0000000726077220 */ /* 0x000fe20000400000 */
[----:B------:R-:W-:Y:S01]  /*7c60*/  LOP3.LUT R58, R64, 0xffff0000, RZ, 0xc0, !PT ;  /* 0xffff0000403a7812 */ /* 0x000fe200078ec0ff */
[----:B------:R-:W-:Y:S01]  /*7c70*/  FFMA R4, R41, R40, R4 ;  /* 0x0000002829047223 */ /* 0x000fe20000000004 */
[----:B------:R-:W-:Y:S01]  /*7c80*/  SHF.L.U32 R59, R65, 0x10, RZ ;  /* 0x00000010413b7819 */ /* 0x000fe200000006ff */
[C---:B------:R-:W-:Y:S01]  /*7c90*/  FMUL R8, R38.reuse, R8 ;  /* 0x0000000826087220 */ /* 0x040fe20000400000 */
[----:B------:R-:W-:Y:S01]  /*7ca0*/  LOP3.LUT R89, R89, 0xfefffff8, RZ, 0xc0, !PT ;  /* 0xfefffff859597812 */ /* 0x000fe200078ec0ff */
[----:B------:R-:W-:Y:S01]  /*7cb0*/  FFMA R5, R41, R42, R5 ;  /* 0x0000002a29057223 */ /* 0x000fe20000000005 */
[----:B------:R-:W-:Y:S01]  /*7cc0*/  LOP3.LUT R60, R65, 0xffff0000, RZ, 0xc0, !PT ;  /* 0xffff0000413c7812 */ /* 0x000fe200078ec0ff */
[----:B------:R-:W-:Y:S01]  /*7cd0*/  FMUL R9, R38, R9 ;  /* 0x0000000926097220 */ /* 0x000fe20000400000 */
[----:B------:R-:W-:Y:S01]  /*7ce0*/  SHF.L.U32 R61, R66, 0x10, RZ ;  /* 0x00000010423d7819 */ /* 0x000fe200000006ff */
[----:B------:R1:W-:Y:S01]  /*7cf0*/  SYNCS.ARRIVE.TRANS64.RED.A1T0 RZ, [R89+URZ], RZ ;  /* 0x000000ff59ff79a7 */ /* 0x0003e200081004ff */
[----:B------:R-:W-:Y:S01]  /*7d00*/  F2FP.BF16.F32.PACK_AB R80, R5, R4 ;  /* 0x000000040550723e */ /* 0x000fe200000010ff */
[C---:B------:R-:W-:Y:S01]  /*7d10*/  FFMA R6, R41.reuse, R43, R6 ;  /* 0x0000002b29067223 */ /* 0x040fe20000000006 */
[----:B------:R-:W-:Y:S01]  /*7d20*/  IADD3 R111, PT, PT, R96, R109, RZ ;  /* 0x0000006d606f7210 */ /* 0x000fe20007ffe0ff */
[C---:B------:R-:W-:Y:S01]  /*7d30*/  FFMA R7, R41.reuse, R44, R7 ;  /* 0x0000002c29077223 */ /* 0x040fe20000000007 */
[C---:B------:R-:W-:Y:S01]  /*7d40*/  FFMA R8, R41.reuse, R45, R8 ;  /* 0x0000002d29087223 */ /* 0x040fe20000000008 */
[----:B------:R-:W-:Y:S01]  /*7d50*/  FFMA R9, R41, R46, R9 ;  /* 0x0000002e29097223 */ /* 0x000fe20000000009 */
[----:B------:R-:W-:Y:S01]  /*7d60*/  FMUL R10, R38, R10 ;  /* 0x0000000a260a7220 */ /* 0x000fe20000400000 */
[----:B------:R-:W-:Y:S01]  /*7d70*/  LOP3.LUT R62, R66, 0xffff0000, RZ, 0xc0, !PT ;  /* 0xffff0000423e7812 */ /* 0x000fe200078ec0ff */
[C---:B------:R-:W-:Y:S01]  /*7d80*/  FMUL R11, R38.reuse, R11 ;  /* 0x0000000b260b7220 */ /* 0x040fe20000400000 */
[----:B------:R-:W-:Y:S01]  /*7d90*/  F2FP.BF16.F32.PACK_AB R81, R7, R6 ;  /* 0x000000060751723e */ /* 0x000fe200000010ff */
[----:B------:R-:W-:Y:S01]  /*7da0*/  FFMA R10, R41, R47, R10 ;  /* 0x0000002f290a7223 */ /* 0x000fe2000000000a */
[----:B------:R-:W-:Y:S01]  /*7db0*/  F2FP.BF16.F32.PACK_AB R82, R9, R8 ;  /* 0x000000080952723e */ /* 0x000fe200000010ff */
[----:B------:R-:W-:Y:S01]  /*7dc0*/  FFMA R11, R41, R48, R11 ;  /* 0x00000030290b7223 */ /* 0x000fe2000000000b */
[C---:B------:R-:W-:Y:S01]  /*7dd0*/  FMUL R0, R38.reuse, R12 ;  /* 0x0000000c26007220 */ /* 0x040fe20000400000 */
[C---:B------:R-:W-:Y:S01]  /*7de0*/  FMUL R2, R38.reuse, R13 ;  /* 0x0000000d26027220 */ /* 0x040fe20000400000 */
[C---:B------:R-:W-:Y:S01]  /*7df0*/  FMUL R3, R38.reuse, R14 ;  /* 0x0000000e26037220 */ /* 0x040fe20000400000 */
[----:B------:R-:W-:Y:S01]  /*7e00*/  SHF.L.U32 R63, R67, 0x10, RZ ;  /* 0x00000010433f7819 */ /* 0x000fe200000006ff */
[----:B------:R-:W-:Y:S01]  /*7e10*/  FFMA R0, R41, R49, R0 ;  /* 0x0000003129007223 */ /* 0x000fe20000000000 */
[----:B------:R-:W-:Y:S01]  /*7e20*/  F2FP.BF16.F32.PACK_AB R83, R11, R10 ;  /* 0x0000000a0b53723e */ /* 0x000fe200000010ff */
[----:B------:R-:W-:Y:S01]  /*7e30*/  FFMA R2, R41, R51, R2 ;  /* 0x0000003329027223 */ /* 0x000fe20000000002 */
[C---:B------:R-:W-:Y:S01]  /*7e40*/  FMUL R15, R38.reuse, R15 ;  /* 0x0000000f260f7220 */ /* 0x040fe20000400000 */
[C---:B------:R-:W-:Y:S01]  /*7e50*/  FMUL R12, R38.reuse, R16 ;  /* 0x00000010260c7220 */ /* 0x040fe20000400000 */
[----:B------:R-:W-:Y:S01]  /*7e60*/  FMUL R13, R38, R17 ;  /* 0x00000011260d7220 */ /* 0x000fe20000400000 */
[----:B------:R1:W-:Y:S01]  /*7e70*/  STS.128 [R97+UR4], R80 ;  /* 0x0000005061007988 */ /* 0x0003e20008000c04 */
[----:B------:R-:W-:Y:S01]  /*7e80*/  LOP3.LUT R64, R67, 0xffff0000, RZ, 0xc0, !PT ;  /* 0xffff000043407812 */ /* 0x000fe200078ec0ff */
[C---:B------:R-:W-:Y:S01]  /*7e90*/  FFMA R3, R41.reuse, R50, R3 ;  /* 0x0000003229037223 */ /* 0x040fe20000000003 */
[----:B------:R-:W-:Y:S01]  /*7ea0*/  SHF.L.U32 R65, R72, 0x10, RZ ;  /* 0x0000001048417819 */ /* 0x000fe200000006ff */
[C---:B------:R-:W-:Y:S01]  /*7eb0*/  FFMA R15, R41.reuse, R52, R15 ;  /* 0x00000034290f7223 */ /* 0x040fe2000000000f */
[----:B------:R-:W-:Y:S01]  /*7ec0*/  F2FP.BF16.F32.PACK_AB R104, R2, R0 ;  /* 0x000000000268723e */ /* 0x000fe200000010ff */
[C---:B------:R-:W-:Y:S01]  /*7ed0*/  FFMA R12, R41.reuse, R53, R12 ;  /* 0x00000035290c7223 */ /* 0x040fe2000000000c */
[C---:B------:R-:W-:Y:S01]  /*7ee0*/  FFMA R13, R41.reuse, R54, R13 ;  /* 0x00000036290d7223 */ /* 0x040fe2000000000d */
[C---:B------:R-:W-:Y:S01]  /*7ef0*/  FMUL R14, R38.reuse, R18 ;  /* 0x00000012260e7220 */ /* 0x040fe20000400000 */
[C---:B------:R-:W-:Y:S01]  /*7f00*/  FMUL R19, R38.reuse, R19 ;  /* 0x0000001326137220 */ /* 0x040fe20000400000 */
[C---:B------:R-:W-:Y:S01]  /*7f10*/  FMUL R16, R38.reuse, R20 ;  /* 0x0000001426107220 */ /* 0x040fe20000400000 */
[C---:B------:R-:W-:Y:S01]  /*7f20*/  FMUL R17, R38.reuse, R21 ;  /* 0x0000001526117220 */ /* 0x040fe20000400000 */
[C---:B------:R-:W-:Y:S01]  /*7f30*/  FFMA R14, R41.reuse, R55, R14 ;  /* 0x00000037290e7223 */ /* 0x040fe2000000000e */
        /* <DEDUP_REMOVED lines=9> */
[----:B------:R-:W-:Y:S01]  /*7fd0*/  FFMA R23, R41, R60, R23 ;  /* 0x0000003c29177223 */ /* 0x000fe20000000017 */
[C---:B------:R-:W-:Y:S01]  /*7fe0*/  FMUL R27, R38.reuse, R27 ;  /* 0x0000001b261b7220 */ /* 0x040fe20000400000 */
[----:B------:R-:W-:Y:S01]  /*7ff0*/  F2FP.BF16.F32.PACK_AB R105, R15, R3 ;  /* 0x000000030f69723e */ /* 0x000fe200000010ff */
[----:B------:R-:W-:Y:S01]  /*8000*/  FFMA R20, R41, R61, R20 ;  /* 0x0000003d29147223 */ /* 0x000fe20000000014 */
[----:B------:R-:W-:Y:S01]  /*8010*/  F2FP.BF16.F32.PACK_AB R106, R13, R12 ;  /* 0x0000000c0d6a723e */ /* 0x000fe200000010ff */
[----:B------:R-:W-:Y:S01]  /*8020*/  FMUL R24, R38, R28 ;  /* 0x0000001c26187220 */ /* 0x000fe20000400000 */
[----:B------:R-:W-:Y:S01]  /*8030*/  F2FP.BF16.F32.PACK_AB R107, R19, R14 ;  /* 0x0000000e136b723e */ /* 0x000fe200000010ff */
[----:B------:R-:W-:Y:S01]  /*8040*/  FFMA R21, R41, R62, R21 ;  /* 0x0000003e29157223 */ /* 0x000fe20000000015 */
[----:B------:R-:W-:Y:S01]  /*8050*/  LOP3.LUT R66, R72, 0xffff0000, RZ, 0xc0, !PT ;  /* 0xffff000048427812 */ /* 0x000fe200078ec0ff */
[C---:B------:R-:W-:Y:S01]  /*8060*/  FMUL R25, R38.reuse, R29 ;  /* 0x0000001d26197220 */ /* 0x040fe20000400000 */
[----:B------:R-:W-:Y:S01]  /*8070*/  SHF.L.U32 R67, R73, 0x10, RZ ;  /* 0x0000001049437819 */ /* 0x000fe200000006ff */
[----:B------:R1:W-:Y:S01]  /*8080*/  STS.128 [R109+0x10], R104 ;  /* 0x000010686d007388 */ /* 0x0003e20000000c00 */
[----:B------:R-:W-:Y:S01]  /*8090*/  FFMA R22, R41, R63, R22 ;  /* 0x0000003f29167223 */ /* 0x000fe20000000016 */
[----:B------:R-:W-:Y:S01]  /*80a0*/  LOP3.LUT R68, R73, 0xffff0000, RZ, 0xc0, !PT ;  /* 0xffff000049447812 */ /* 0x000fe200078ec0ff */
[----:B------:R-:W-:Y:S01]  /*80b0*/  FMUL R26, R38, R30 ;  /* 0x0000001e261a7220 */ /* 0x000fe20000400000 */
[C---:B------:R-:W-:Y:S01]  /*80c0*/  FFMA R27, R41.reuse, R64, R27 ;  /* 0x00000040291b7223 */ /* 0x040fe2000000001b */
[----:B------:R-:W-:Y:S01]  /*80d0*/  SHF.L.U32 R69, R74, 0x10, RZ ;  /* 0x000000104a457819 */ /* 0x000fe200000006ff */
[----:B------:R-:W-:Y:S01]  /*80e0*/  FMUL R31, R38, R31 ;  /* 0x0000001f261f7220 */ /* 0x000fe20000400000 */
[C---:B------:R-:W-:Y:S01]  /*80f0*/  FFMA R24, R41.reuse, R65, R24 ;  /* 0x0000004129187223 */ /* 0x040fe20000000018 */
[----:B------:R-:W-:Y:S01]  /*8100*/  LOP3.LUT R70, R74, 0xffff0000, RZ, 0xc0, !PT ;  /* 0xffff00004a467812 */ /* 0x000fe200078ec0ff */
[C---:B------:R-:W-:Y:S01]  /*8110*/  FMUL R28, R38.reuse, R32 ;  /* 0x00000020261c7220 */ /* 0x040fe20000400000 */
[----:B------:R-:W-:Y:S01]  /*8120*/  FFMA R25, R41, R66, R25 ;  /* 0x0000004229197223 */ /* 0x000fe20000000019 */
[----:B------:R-:W-:Y:S01]  /*8130*/  SHF.L.U32 R71, R75, 0x10, RZ ;  /* 0x000000104b477819 */ /* 0x000fe200000006ff */
[C---:B------:R-:W-:Y:S01]  /*8140*/  FMUL R29, R38.reuse, R33 ;  /* 0x00000021261d7220 */ /* 0x040fe20000400000 */
[----:B------:R-:W-:Y:S01]  /*8150*/  FFMA R26, R41, R67, R26 ;  /* 0x00000043291a7223 */ /* 0x000fe2000000001a */
[----:B------:R-:W-:Y:S01]  /*8160*/  LOP3.LUT R72, R75, 0xffff0000, RZ, 0xc0, !PT ;  /* 0xffff00004b487812 */ /* 0x000fe200078ec0ff */
        /* <DEDUP_REMOVED lines=8> */
[----:B------:R-:W-:Y:S01]  /*81f0*/  FFMA R30, R41, R71, R30 ;  /* 0x00000047291e7223 */ /* 0x000fe2000000001e */
[----:B------:R-:W-:Y:S01]  /*8200*/  F2FP.BF16.F32.PACK_AB R115, R27, R22 ;  /* 0x000000161b73723e */ /* 0x000fe200000010ff */
[----:B------:R-:W-:Y:S01]  /*8210*/  FFMA R35, R41, R72, R35 ;  /* 0x0000004829237223 */ /* 0x000fe20000000023 */
[----:B------:R-:W-:Y:S02]  /*8220*/  F2FP.BF16.F32.PACK_AB R116, R25, R24 ;  /* 0x000000181974723e */ /* 0x000fe400000010ff */
[----:B------:R-:W-:Y:S01]  /*8230*/  F2FP.BF16.F32.PACK_AB R117, R31, R26 ;  /* 0x0000001a1f75723e */ /* 0x000fe200000010ff */
[----:B------:R1:W-:Y:S01]  /*8240*/  STS.128 [R110+0x20], R112 ;  /* 0x000020706e007388 */ /* 0x0003e20000000c00 */
        /* <DEDUP_REMOVED lines=12> */
[----:B------:R-:W-:Y:S02]  /*8310*/  UIADD3 UR9, UPT, UPT, UR49, 0x20, URZ ;  /* 0x0000002031097890 */ /* 0x000fe4000fffe0ff */
[----:B------:R-:W-:Y:S02]  /*8320*/  UIADD3 UR8, UPT, UPT, UR47, 0x200, UR4 ;  /* 0x000002002f087890 */ /* 0x000fe4000fffe004 */
[----:B--2---:R-:W-:Y:S03]  /*8330*/  UIADD3 UR6, UP0, UPT, UR10, 0x680, URZ ;  /* 0x000006800a067890 */ /* 0x004fe6000ff1e0ff */
[----:B------:R-:W-:Y:S01]  /*8340*/  UMOV UR10, UR50 ;  /* 0x00000032000a7c82 */ /* 0x000fe20008000000 */
[----:B------:R-:W-:Y:S03]  /*8350*/  UIADD3.X UR7, UPT, UPT, URZ, UR11, URZ, UP0, !UPT ;  /* 0x0000000bff077290 */ /* 0x000fe600087fe4ff */
[----:B------:R-:W-:Y:S06]  /*8360*/  UMOV UR11, UR36 ;  /* 0x00000024000b7c82 */ /* 0x000fec0008000000 */
[----:B------:R2:W-:Y:S02]  /*8370*/  UTMASTG.3D [UR8], [UR6] ;  /* 0x00000008060073b5 */ /* 0x0005e40008010000 */
[----:B--2---:R0:W-:Y:S02]  /*8380*/  UTMACMDFLUSH ;  /* 0x00000000000079b7 */ /* 0x0041e40000000000 */
.L_x_127:
[----:B------:R-:W-:Y:S05]  /*8390*/  BSYNC.RECONVERGENT B0 ;  /* 0x0000000000007941 */ /* 0x000fea0003800200 */
.L_x_126:
[----:B------:R-:W-:Y:S01]  /*83a0*/  UIADD3 UR4, UPT, UPT, UR45, 0x1, URZ ;  /* 0x000000012d047890 */ /* 0x000fe2000fffe0ff */
[----:B------:R-:W-:Y:S03]  /*83b0*/  BSSY.RECONVERGENT B0, `(.L_x_128) ;  /* 0x0000008000007945 */ /* 0x000fe60003800200 */
[----:B------:R-:W-:Y:S04]  /*83c0*/  UISETP.NE.AND UP0, UPT, UR4, 0x3, UPT ;  /* 0x000000030400788c */ /* 0x000fe8000bf05270 */
[----:B------:R-:W-:Y:S02]  /*83d0*/  UISETP.EQ.XOR UP1, UPT, UR44, 0x3, !UP0 ;  /* 0x000000032c00788c */ /* 0x000fe4000c722a70 */
[----:B------:R-:W-:Y:S02]  /*83e0*/  USEL UR46, UR4, URZ, UP0 ;  /* 0x000000ff042e7287 */ /* 0x000fe40008000000 */
[----:B------:R-:W-:Y:S04]  /*83f0*/  USEL UR5, URZ, 0x1, !UP1 ;  /* 0x00000001ff057887 */ /* 0x000fe8000c800000 */
[----:B------:R-:W-:Y:S01]  /*8400*/  ULOP3.LUT UR54, UR54, UR5, URZ, 0x3c, !UPT ;  /* 0x0000000536367292 */ /* 0x000fe2000f8e3cff */
[----:B------:R-:W-:Y:S11]  /*8410*/  @P0 BRA `(.L_x_129) ;  /* 0x0000000000040947 */ /* 0x000ff60003800000 */
[----:B------:R-:W-:Y:S04]  /*8420*/  DEPBAR.LE SB0, 0x1 ;  /* 0x000080400000791a */ /* 0x000fe80000000000 */
.L_x_129:
[----:B------:R-:W-:Y:S05]  /*8430*/  BSYNC.RECONVERGENT B0 ;  /* 0x0000000000007941 */ /* 0x000fea0003800200 */
.L_x_128:
[----:B------:R-:W-:Y:S01]  /*8440*/  BAR.SYNC.DEFER_BLOCKING 0x1, 0x80 ;  /* 0x0042000000007b1d */ /* 0x000fe20000010000 */
[----:B------:R-:W-:Y:S01]  /*8450*/  UISETP.NE.AND UP0, UPT, UR53, -0x2, UPT ;  /* 0xfffffffe3500788c */ /* 0x000fe2000bf05270 */
[----:B------:R-:W-:Y:S08]  /*8460*/  IADD3 R0, PT, PT, R36, 0x1, RZ ;  /* 0x0000000124007810 */ /* 0x000ff00007ffe0ff */
[----:B------:R-:W-:Y:S05]  /*8470*/  BRA.U !UP0, `(.L_x_130) ;  /* 0x0000000108287547 */ /* 0x000fea000b800000 */
[----:B------:R-:W-:Y:S01]  /*8480*/  ISETP.NE.AND P0, PT, R108, RZ, PT ;  /* 0x000000ff6c00720c */ /* 0x000fe20003f05270 */
[----:B------:R-:W-:Y:S01]  /*8490*/  IMAD.U32 R3, RZ, RZ, UR52 ;  /* 0x00000034ff037e24 */ /* 0x000fe2000f8e00ff */
[----:B------:R-:W-:Y:S01]  /*84a0*/  UIADD3 UR4, UPT, UPT, UR52, 0x1, URZ ;  /* 0x0000000134047890 */ /* 0x000fe2000fffe0ff */
[----:B------:R-:W-:Y:S03]  /*84b0*/  IMAD.U32 R2, RZ, RZ, UR55 ;  /* 0x00000037ff027e24 */ /* 0x000fe6000f8e00ff */
[----:B------:R-:W-:Y:S04]  /*84c0*/  UISETP.NE.AND UP0, UPT, UR4, 0x3, UPT ;  /* 0x000000030400788c */ /* 0x000fe8000bf05270 */
[----:B------:R-:W-:Y:S03]  /*84d0*/  USEL UR52, UR4, URZ, UP0 ;  /* 0x000000ff04347287 */ /* 0x000fe60008000000 */
[----:B------:R-:W-:Y:S05]  /*84e0*/  @P0 LEA R3, R3, UR47, 0x3 ;  /* 0x0000002f03030c11 */ /* 0x000fea000f8e18ff */
[----:B------:R-:W-:Y:S05]  /*84f0*/  @P0 VIADD R3, R3, 0x68 ;  /* 0x0000006803030836 */ /* 0x000fea0000000000 */
[----:B------:R-:W-:Y:S04]  /*8500*/  @P0 PRMT R2, R2, 0x654, R3 ;  /* 0x0000065402020816 */ /* 0x000fe80000000003 */
[----:B------:R2:W-:Y:S03]  /*8510*/  @P0 SYNCS.ARRIVE.TRANS64.RED.A1T0 RZ, [R2+URZ], RZ ;  /* 0x000000ff02ff09a7 */ /* 0x0005e600081004ff */
.L_x_130:
[----:B------:R-:W-:Y:S01]  /*8520*/  R2UR UR6, R103 ;  /* 0x00000000670672ca */ /* 0x000fe200000e0000 */
[----:B------:R-:W-:Y:S01]  /*8530*/  UIADD3 UR53, UPT, UPT, UR53, 0x2, URZ ;  /* 0x0000000235357890 */ /* 0x000fe2000fffe0ff */
[----:B------:R-:W-:Y:S02]  /*8540*/  R2UR UR5, R86 ;  /* 0x00000000560572ca */ /* 0x000fe400000e0000 */
[----:B------:R-:W-:Y:S02]  /*8550*/  R2UR UR4, R87 ;  /* 0x00000000570472ca */ /* 0x000fe400000e0000 */
[----:B------:R-:W-:Y:S02]  /*8560*/  R2UR UR36, R101 ;  /* 0x00000000652472ca */ /* 0x000fe400000e0000 */
[----:B------:R-:W-:Y:S02]  /*8570*/  ISETP.NE.AND P0, PT, R91, 0x2, PT ;  /* 0x000000025b00780c */ /* 0x000fe40003f05270 */
[----:B------:R-:W-:Y:S02]  /*8580*/  ISETP.NE.AND P1, PT, R0, 0x4, PT ;  /* 0x000000040000780c */ /* 0x000fe40003f25270 */
[----:B------:R-:W-:Y:S01]  /*8590*/  SEL R3, RZ, 0x1, P0 ;  /* 0x00000001ff037807 */ /* 0x000fe20000000000 */
[----:B------:R-:W-:Y:S01]  /*85a0*/  UISETP.NE.AND UP0, UPT, UR6, URZ, UPT ;  /* 0x000000ff0600728c */ /* 0x000fe2000bf05270 */
[----:B--2---:R-:W-:Y:S01]  /*85b0*/  SEL R2, RZ, 0x1, P1 ;  /* 0x00000001ff027807 */ /* 0x004fe20000800000 */
[----:B------:R-:W-:Y:S01]  /*85c0*/  UIADD3 UR27, UPT, UPT, UR37, UR5, URZ ;  /* 0x00000005251b7290 */ /* 0x000fe2000fffe0ff */
[----:B------:R-:W-:Y:S01]  /*85d0*/  LOP3.LUT R94, R94, R3, RZ, 0x3c, !PT ;  /* 0x000000035e5e7212 */ /* 0x000fe200078e3cff */
[----:B------:R-:W-:Y:S01]  /*85e0*/  UIADD3 UR26, UPT, UPT, UR38, UR4, URZ ;  /* 0x00000004261a7290 */ /* 0x000fe2000fffe0ff */
[----:B------:R-:W-:Y:S02]  /*85f0*/  LOP3.LUT R95, R95, R2, RZ, 0x3c, !PT ;  /* 0x000000025f5f7212 */ /* 0x000fe400078e3cff */
[----:B------:R-:W-:Y:S02]  /*8600*/  SEL R91, R91, RZ, P0 ;  /* 0x000000ff5b5b7207 */ /* 0x000fe40000000000 */
[----:B------:R-:W-:Y:S01]  /*8610*/  SEL R36, R0, RZ, P1 ;  /* 0x000000ff00247207 */ /* 0x000fe20000800000 */
[----:B------:R-:W-:Y:S06]  /*8620*/  BRA.U UP0, `(.L_x_131) ;  /* 0xffffffd500807547 */ /* 0x000fec000b83ffff */
[----:B------:R-:W-:-:S13]  /*8630*/  R2UR UR4, R88 ;  /* 0x00000000580472ca */ /* 0x000fda00000e0000 */
[----:B------:R-:W-:-:S09]  /*8640*/  UISETP.NE.AND UP0, UPT, UR4, URZ, UPT ;  /* 0x000000ff0400728c */ /* 0x000fd2000bf05270 */
[----:B------:R-:W-:Y:S05]  /*8650*/  BRA.U !UP0, `(.L_x_132) ;  /* 0x0000000108487547 */ /* 0x000fea000b800000 */
[----:B------:R-:W2:Y:S02]  /*8660*/  LDCU.64 UR4, c[0x0][0x890] ;  /* 0x00011200ff0477ac */ /* 0x000ea40008000a00 */
[----:B--2---:R-:W-:-:S04]  /*8670*/  UISETP.NE.U32.AND UP0, UPT, UR4, URZ, UPT ;  /* 0x000000ff0400728c */ /* 0x004fc8000bf05070 */
[----:B------:R-:W-:-:S09]  /*8680*/  UISETP.NE.AND.EX UP0, UPT, UR5, URZ, UPT, UP0 ;  /* 0x000000ff0500728c */ /* 0x000fd2000bf05300 */
[----:B------:R-:W-:Y:S05]  /*8690*/  BRA.U UP0, `(.L_x_133) ;  /* 0x00000001000c7547 */ /* 0x000fea000b800000 */
[----:B------:R-:W-:-:S13]  /*86a0*/  FSETP.NEU.AND P0, PT, R41, RZ, PT ;  /* 0x000000ff2900720b */ /* 0x000fda0003f0d000 */
[----:B------:R-:W-:Y:S05]  /*86b0*/  @!P0 EXIT ;  /* 0x000000000000894d */ /* 0x000fea0003800000 */
[----:B------:R-:W-:Y:S05]  /*86c0*/  BRA `(.L_x_132) ;  /* 0x00000000002c7947 */ /* 0x000fea0003800000 */
.L_x_133:
[----:B------:R-:W-:Y:S01]  /*86d0*/  ISETP.NE.AND P0, PT, R90, RZ, PT ;  /* 0x000000ff5a00720c */ /* 0x000fe20003f05270 */
[----:B------:R-:W-:-:S12]  /*86e0*/  BSSY.RECONVERGENT B0, `(.L_x_132) ;  /* 0x0000009000007945 */ /* 0x000fd80003800200 */
[----:B------:R-:W-:Y:S05]  /*86f0*/  @P0 BRA `(.L_x_134) ;  /* 0x0000000000140947 */ /* 0x000fea0003800000 */
[----:B------:R-:W2:Y:S02]  /*8700*/  LDCU.64 UR4, c[0x0][0x888] ;  /* 0x00011100ff0477ac */ /* 0x000ea40008000a00 */
[----:B--2---:R-:W-:-:S04]  /*8710*/  ISETP.NE.U32.AND P0, PT, RZ, UR4, PT ;  /* 0x00000004ff007c0c */ /* 0x004fc8000bf05070 */
[----:B------:R-:W-:-:S13]  /*8720*/  ISETP.NE.AND.EX P0, PT, RZ, UR5, PT, P0 ;  /* 0x00000005ff007c0c */ /* 0x000fda000bf05300 */
[----:B------:R-:W-:Y:S05]  /*8730*/  @!P0 EXIT ;  /* 0x000000000000894d */ /* 0x000fea0003800000 */
[----:B------:R-:W-:Y:S05]  /*8740*/  BRA `(.L_x_135) ;  /* 0x0000000000087947 */ /* 0x000fea0003800000 */
.L_x_134:
[----:B------:R-:W-:-:S13]  /*8750*/  FSETP.NEU.AND P0, PT, R41, RZ, PT ;  /* 0x000000ff2900720b */ /* 0x000fda0003f0d000 */
[----:B------:R-:W-:Y:S05]  /*8760*/  @!P0 EXIT ;  /* 0x000000000000894d */ /* 0x000fea0003800000 */
.L_x_135:
[----:B------:R-:W-:Y:S05]  /*8770*/  BSYNC.RECONVERGENT B0 ;  /* 0x0000000000007941 */ /* 0x000fea0003800200 */
.L_x_132:
[----:B------:R-:W-:Y:S01]  /*8780*/  ULEA UR4, UR52, UR47, 0x3 ;  /* 0x0000002f34047291 */ /* 0x000fe2000f8e18ff */
[----:B------:R-:W-:-:S04]  /*8790*/  DEPBAR.LE SB0, 0x0 ;  /* 0x000080000000791a */ /* 0x000fc80000000000 */
[----:B------:R-:W-:-:S04]  /*87a0*/  UIADD3 UR4, UPT, UPT, UR4, 0x68, URZ ;  /* 0x0000006804047890 */ /* 0x000fc8000fffe0ff */
[----:B------:R-:W-:-:S09]  /*87b0*/  UPRMT UR4, UR55, 0x654, UR4 ;  /* 0x0000065437047896 */ /* 0x000fd20008000004 */
[----:B------:R-:W-:Y:S01]  /*87c0*/  SYNCS.ARRIVE.TRANS64.RED.A1T0 RZ, [UR4], RZ ;  /* 0x000000ffffff79a7 */ /* 0x000fe20008100404 */
[----:B------:R-:W-:Y:S05]  /*87d0*/  EXIT ;  /* 0x000000000000794d */ /* 0x000fea0003800000 */
.L_x_24:
[----:B----4-:R4:W1:Y:S02]  /*87e0*/  SYNCS.PHASECHK.TRANS64.TRYWAIT P0, [R3+URZ+0x100], R2 ;  /* 0x00010002030075a7 */ /* 0x01086400080011ff */
[----:B-1----:R-:W-:Y:S05]  /*87f0*/  @!P0 NANOSLEEP.SYNCS 0x989680 ;  /* 0x009896800000895d */ /* 0x002fea0003900000 */
[----:B------:R-:W1:Y:S02]  /*8800*/  @!P0 SYNCS.PHASECHK.TRANS64 P0, [R3+URZ+0x100], R2 ;  /* 0x00010002030085a7 */ /* 0x000e6400080010ff */
[----:B-1----:R-:W-:Y:S05]  /*8810*/  @!P0 BRA `(.L_x_24) ;  /* 0xfffffffc00f08947 */ /* 0x002fea000383ffff */
[----:B------:R-:W-:Y:S05]  /*8820*/  BRA `(.L_x_136) ;  /* 0xffffff9000ac7947 */ /* 0x000fea000383ffff */
.L_x_27:
[----:B---3--:R-:W-:-:S07]  /*8830*/  MOV R0, UR33 ;  /* 0x0000002100007c02 */ /* 0x008fce0008000f00 */
.L_x_137:
[----:B---3--:R3:W4:Y:S02]  /*8840*/  SYNCS.PHASECHK.TRANS64.TRYWAIT P0, [R0+URZ+0x28], R3 ;  /* 0x00002803000075a7 */ /* 0x00872400080011ff */
[----:B----4-:R-:W-:Y:S05]  /*8850*/  @!P0 NANOSLEEP.SYNCS 0x989680 ;  /* 0x009896800000895d */ /* 0x010fea0003900000 */
[----:B------:R-:W4:Y:S02]  /*8860*/  @!P0 SYNCS.PHASECHK.TRANS64 P0, [R0+URZ+0x28], R3 ;  /* 0x00002803000085a7 */ /* 0x000f2400080010ff */
[----:B----4-:R-:W-:Y:S05]  /*8870*/  @!P0 BRA `(.L_x_137) ;  /* 0xfffffffc00f08947 */ /* 0x010fea000383ffff */
[----:B------:R-:W-:Y:S05]  /*8880*/  BRA `(.L_x_26) ;  /* 0xffffff9400047947 */ /* 0x000fea000383ffff */
.L_x_34:
[----:B---3--:R-:W-:-:S07]  /*8890*/  MOV R0, UR7 ;  /* 0x0000000700007c02 */ /* 0x008fce0008000f00 */
.L_x_138:
[----:B-1----:R1:W2:Y:S02]  /*88a0*/  SYNCS.PHASECHK.TRANS64.TRYWAIT P0, [R0+URZ+0x28], R3 ;  /* 0x00002803000075a7 */ /* 0x0022a400080011ff */
[----:B--2---:R-:W-:Y:S05]  /*88b0*/  @!P0 NANOSLEEP.SYNCS 0x989680 ;  /* 0x009896800000895d */ /* 0x004fea0003900000 */
[----:B------:R-:W2:Y:S02]  /*88c0*/  @!P0 SYNCS.PHASECHK.TRANS64 P0, [R0+URZ+0x28], R3 ;  /* 0x00002803000085a7 */ /* 0x000ea400080010ff */
[----:B--2---:R-:W-:Y:S05]  /*88d0*/  @!P0 BRA `(.L_x_138) ;  /* 0xfffffffc00f08947 */ /* 0x004fea000383ffff */
[----:B------:R-:W-:Y:S05]  /*88e0*/  BRA `(.L_x_33) ;  /* 0xffffff9400f87947 */ /* 0x000fea000383ffff */
.L_x_41:
[----:B-1----:R1:W2:Y:S02]  /*88f0*/  SYNCS.PHASECHK.TRANS64.TRYWAIT P0, [R3+URZ+0x90], R0 ;  /* 0x00009000030075a7 */ /* 0x0022a400080011ff */
[----:B--2---:R-:W-:Y:S05]  /*8900*/  @!P0 NANOSLEEP.SYNCS 0x989680 ;  /* 0x009896800000895d */ /* 0x004fea0003900000 */
[----:B------:R-:W2:Y:S02]  /*8910*/  @!P0 SYNCS.PHASECHK.TRANS64 P0, [R3+URZ+0x90], R0 ;  /* 0x00009000030085a7 */ /* 0x000ea400080010ff */
[----:B--2---:R-:W-:Y:S05]  /*8920*/  @!P0 BRA `(.L_x_41) ;  /* 0xfffffffc00f08947 */ /* 0x004fea000383ffff */
[----:B------:R-:W-:Y:S05]  /*8930*/  BRA `(.L_x_139) ;  /* 0xffffff9800e07947 */ /* 0x000fea000383ffff */
.L_x_45:
[----:B-1----:R-:W-:-:S07]  /*8940*/  MOV R0, UR4 ;  /* 0x0000000400007c02 */ /* 0x002fce0008000f00 */
.L_x_140:
[----:B-1----:R1:W2:Y:S02]  /*8950*/  SYNCS.PHASECHK.TRANS64.TRYWAIT P0, [R0+URZ], R3 ;  /* 0x00000003000075a7 */ /* 0x0022a400080011ff */
[----:B--2---:R-:W-:Y:S05]  /*8960*/  @!P0 NANOSLEEP.SYNCS 0x989680 ;  /* 0x009896800000895d */ /* 0x004fea0003900000 */
[----:B------:R-:W2:Y:S02]  /*8970*/  @!P0 SYNCS.PHASECHK.TRANS64 P0, [R0+URZ], R3 ;  /* 0x00000003000085a7 */ /* 0x000ea400080010ff */
[----:B--2---:R-:W-:Y:S05]  /*8980*/  @!P0 BRA `(.L_x_140) ;  /* 0xfffffffc00f08947 */ /* 0x004fea000383ffff */
[----:B------:R-:W-:Y:S05]  /*8990*/  BRA `(.L_x_141) ;  /* 0xffffffa0008c7947 */ /* 0x000fea000383ffff */
.L_x_46:
[----:B------:R-:W-:-:S07]  /*89a0*/  MOV R0, UR5 ;  /* 0x0000000500007c02 */ /* 0x000fce0008000f00 */
.L_x_142:
[----:B-1----:R1:W2:Y:S02]  /*89b0*/  SYNCS.PHASECHK.TRANS64.TRYWAIT P0, [R0+URZ], R3 ;  /* 0x00000003000075a7 */ /* 0x0022a400080011ff */
[----:B--2---:R-:W-:Y:S05]  /*89c0*/  @!P0 NANOSLEEP.SYNCS 0x989680 ;  /* 0x009896800000895d */ /* 0x004fea0003900000 */
[----:B------:R-:W2:Y:S02]  /*89d0*/  @!P0 SYNCS.PHASECHK.TRANS64 P0, [R0+URZ], R3 ;  /* 0x00000003000085a7 */ /* 0x000ea400080010ff */
[----:B--2---:R-:W-:Y:S05]  /*89e0*/  @!P0 BRA `(.L_x_142) ;  /* 0xfffffffc00f08947 */ /* 0x004fea000383ffff */
[----:B------:R-:W-:Y:S05]  /*89f0*/  BRA `(.L_x_143) ;  /* 0xffffffa000987947 */ /* 0x000fea000383ffff */
.L_x_47:
[----:B------:R-:W-:-:S07]  /*8a00*/  MOV R0, UR5 ;  /* 0x0000000500007c02 */ /* 0x000fce0008000f00 */
.L_x_144:
[----:B-1----:R1:W2:Y:S02]  /*8a10*/  SYNCS.PHASECHK.TRANS64.TRYWAIT P0, [R0+URZ], R3 ;  /* 0x00000003000075a7 */ /* 0x0022a400080011ff */
[----:B--2---:R-:W-:Y:S05]  /*8a20*/  @!P0 NANOSLEEP.SYNCS 0x989680 ;  /* 0x009896800000895d */ /* 0x004fea0003900000 */
[----:B------:R-:W2:Y:S02]  /*8a30*/  @!P0 SYNCS.PHASECHK.TRANS64 P0, [R0+URZ], R3 ;  /* 0x00000003000085a7 */ /* 0x000ea400080010ff */
[----:B--2---:R-:W-:Y:S05]  /*8a40*/  @!P0 BRA `(.L_x_144) ;  /* 0xfffffffc00f08947 */ /* 0x004fea000383ffff */
[----:B------:R-:W-:Y:S05]  /*8a50*/  BRA `(.L_x_145) ;  /* 0xffffffa000a47947 */ /* 0x000fea000383ffff */
.L_x_48:
[----:B------:R-:W-:-:S07]  /*8a60*/  MOV R0, UR5 ;  /* 0x0000000500007c02 */ /* 0x000fce0008000f00 */
.L_x_146:
[----:B-1----:R1:W2:Y:S02]  /*8a70*/  SYNCS.PHASECHK.TRANS64.TRYWAIT P0, [R0+URZ], R3 ;  /* 0x00000003000075a7 */ /* 0x0022a400080011ff */
[----:B--2---:R-:W-:Y:S05]  /*8a80*/  @!P0 NANOSLEEP.SYNCS 0x989680 ;  /* 0x009896800000895d */ /* 0x004fea0003900000 */
[----:B------:R-:W2:Y:S02]  /*8a90*/  @!P0 SYNCS.PHASECHK.TRANS64 P0, [R0+URZ], R3 ;  /* 0x00000003000085a7 */ /* 0x000ea400080010ff */
[----:B--2---:R-:W-:Y:S05]  /*8aa0*/  @!P0 BRA `(.L_x_146) ;  /* 0xfffffffc00f08947 */ /* 0x004fea000383ffff */
[----:B------:R-:W-:Y:S05]  /*8ab0*/  BRA `(.L_x_147) ;  /* 0xffffffa000b07947 */ /* 0x000fea000383ffff */
.L_x_51:
[----:B--2---:R2:W3:Y:S02]  /*8ac0*/  SYNCS.PHASECHK.TRANS64.TRYWAIT P0, [R0+URZ+0xf0], R5 ;  /* 0x0000f005000075a7 */ /* 0x0044e400080011ff */
[----:B---3--:R-:W-:Y:S05]  /*8ad0*/  @!P0 NANOSLEEP.SYNCS 0x989680 ;  /* 0x009896800000895d */ /* 0x008fea0003900000 */
[----:B------:R-:W3:Y:S02]  /*8ae0*/  @!P0 SYNCS.PHASECHK.TRANS64 P0, [R0+URZ+0xf0], R5 ;  /* 0x0000f005000085a7 */ /* 0x000ee400080010ff */
[----:B---3--:R-:W-:Y:S05]  /*8af0*/  @!P0 BRA `(.L_x_51) ;  /* 0xfffffffc00f08947 */ /* 0x008fea000383ffff */
[----:B------:R-:W-:Y:S05]  /*8b00*/  BRA `(.L_x_148) ;  /* 0xffffffa4000c7947 */ /* 0x000fea000383ffff */
.L_x_52:
[----:B------:R-:W-:-:S07]  /*8b10*/  MOV R0, UR4 ;  /* 0x0000000400007c02 */ /* 0x000fce0008000f00 */
.L_x_149:
[----:B--2---:R2:W3:Y:S02]  /*8b20*/  SYNCS.PHASECHK.TRANS64.TRYWAIT P0, [R0+URZ+0xa0], R7 ;  /* 0x0000a007000075a7 */ /* 0x0044e400080011ff */
[----:B---3--:R-:W-:Y:S05]  /*8b30*/  @!P0 NANOSLEEP.SYNCS 0x989680 ;  /* 0x009896800000895d */ /* 0x008fea0003900000 */
[----:B------:R-:W3:Y:S02]  /*8b40*/  @!P0 SYNCS.PHASECHK.TRANS64 P0, [R0+URZ+0xa0], R7 ;  /* 0x0000a007000085a7 */ /* 0x000ee400080010ff */
[----:B---3--:R-:W-:Y:S05]  /*8b50*/  @!P0 BRA `(.L_x_149) ;  /* 0xfffffffc00f08947 */ /* 0x008fea000383ffff */
[----:B------:R-:W-:Y:S05]  /*8b60*/  BRA `(.L_x_150) ;  /* 0xffffffa4001c7947 */ /* 0x000fea000383ffff */
.L_x_53:
[----:B--2---:R2:W3:Y:S02]  /*8b70*/  SYNCS.PHASECHK.TRANS64.TRYWAIT P1, [R0+URZ+0x90], R5 ;  /* 0x00009005000075a7 */ /* 0x0044e400080211ff */
[----:B---3--:R-:W-:Y:S05]  /*8b80*/  @!P1 NANOSLEEP.SYNCS 0x989680 ;  /* 0x009896800000995d */ /* 0x008fea0003900000 */
[----:B------:R-:W3:Y:S02]  /*8b90*/  @!P1 SYNCS.PHASECHK.TRANS64 P1, [R0+URZ+0x90], R5 ;  /* 0x00009005000095a7 */ /* 0x000ee400080210ff */
[----:B---3--:R-:W-:Y:S05]  /*8ba0*/  @!P1 BRA `(.L_x_53) ;  /* 0xfffffffc00f09947 */ /* 0x008fea000383ffff */
[----:B------:R-:W-:Y:S05]  /*8bb0*/  BRA `(.L_x_151) ;  /* 0xffffffa4004c7947 */ /* 0x000fea000383ffff */
.L_x_56:
[----:B------:R-:W-:-:S07]  /*8bc0*/  MOV R0, UR4 ;  /* 0x0000000400007c02 */ /* 0x000fce0008000f00 */
.L_x_152:
[----:B--2---:R2:W3:Y:S02]  /*8bd0*/  SYNCS.PHASECHK.TRANS64.TRYWAIT P0, [R0+URZ+0xa0], R3 ;  /* 0x0000a003000075a7 */ /* 0x0044e400080011ff */
[----:B---3--:R-:W-:Y:S05]  /*8be0*/  @!P0 NANOSLEEP.SYNCS 0x989680 ;  /* 0x009896800000895d */ /* 0x008fea0003900000 */
[----:B------:R-:W3:Y:S02]  /*8bf0*/  @!P0 SYNCS.PHASECHK.TRANS64 P0, [R0+URZ+0xa0], R3 ;  /* 0x0000a003000085a7 */ /* 0x000ee400080010ff */
[----:B---3--:R-:W-:Y:S05]  /*8c00*/  @!P0 BRA `(.L_x_152) ;  /* 0xfffffffc00f08947 */ /* 0x008fea000383ffff */
[----:B------:R-:W-:Y:S05]  /*8c10*/  BRA `(.L_x_55) ;  /* 0xffffffa400a07947 */ /* 0x000fea000383ffff */
.L_x_65:
[----:B--2---:R-:W-:-:S04]  /*8c20*/  MOV R5, UR5 ;  /* 0x0000000500057c02 */ /* 0x004fc80008000f00 */
[----:B------:R2:W3:Y:S03]  /*8c30*/  SYNCS.PHASECHK.TRANS64.TRYWAIT P0, [R5+URZ+0x8], R6 ;  /* 0x00000806050075a7 */ /* 0x0004e600080011ff */
[----:B---3--:R-:W-:Y:S05]  /*8c40*/  @!P0 NANOSLEEP.SYNCS 0x989680 ;  /* 0x009896800000895d */ /* 0x008fea0003900000 */
[----:B------:R-:W3:Y:S02]  /*8c50*/  @!P0 SYNCS.PHASECHK.TRANS64 P0, [R5+URZ+0x8], R6 ;  /* 0x00000806050085a7 */ /* 0x000ee400080010ff */
[----:B---3--:R-:W-:Y:S05]  /*8c60*/  @!P0 BRA `(.L_x_65) ;  /* 0xfffffffc00ec8947 */ /* 0x008fea000383ffff */
[----:B------:R-:W-:Y:S05]  /*8c70*/  BRA `(.L_x_64) ;  /* 0xffffffa800547947 */ /* 0x000fea000383ffff */
.L_x_67:
[----:B------:R-:W-:Y:S01]  /*8c80*/  BSSY B0, `(.L_x_153) ;  /* 0x0000006000007945 */ /* 0x000fe20003800000 */
[----:B------:R-:W-:-:S07]  /*8c90*/  MOV R15, 0xffffffff ;  /* 0xffffffff000f7802 */ /* 0x000fce0000000f00 */
[----:B-12--5:R-:W-:Y:S05]  /*8ca0*/  WARPSYNC.COLLECTIVE R15, `(.L_x_154) ;  /* 0x000000000f0c7348 */ /* 0x026fea0003c00000 */
[----:B------:R-:W-:Y:S02]  /*8cb0*/  ELECT P6, UR79, PT ;  /* 0x00000000004f782f */ /* 0x000fe400038c0000 */
[----:B------:R-:W-:Y:S01]  /*8cc0*/  MOV R14, UR79 ;  /* 0x0000004f000e7c02 */ /* 0x000fe20008000f00 */
[----:B-12--5:R-:W-:Y:S10]  /*8cd0*/  ENDCOLLECTIVE ;  /* 0x000000000000791b */ /* 0x026ff40003800000 */
.L_x_154:
[----:B------:R-:W-:Y:S05]  /*8ce0*/  BSYNC B0 ;  /* 0x0000000000007941 */ /* 0x000fea0003800000 */
.L_x_153:
[----:B------:R-:W-:Y:S01]  /*8cf0*/  PLOP3.LUT P0, PT, P6, PT, PT, 0x80, 0x8 ;  /* 0x000000000008781c */ /* 0x000fe2000370f070 */
[----:B------:R-:W-:-:S12]  /*8d00*/  BRA `(.L_x_155) ;  /* 0xffffffa800807947 */ /* 0x000fd8000383ffff */
.L_x_69:
[----:B--2---:R-:W-:-:S04]  /*8d10*/  MOV R3, UR5 ;  /* 0x0000000500037c02 */ /* 0x004fc80008000f00 */
[----:B------:R2:W3:Y:S03]  /*8d20*/  SYNCS.PHASECHK.TRANS64.TRYWAIT P0, [R3+URZ+0x8], R4 ;  /* 0x00000804030075a7 */ /* 0x0004e600080011ff */
[----:B---3--:R-:W-:Y:S05]  /*8d30*/  @!P0 NANOSLEEP.SYNCS 0x989680 ;  /* 0x009896800000895d */ /* 0x008fea0003900000 */
[----:B------:R-:W3:Y:S02]  /*8d40*/  @!P0 SYNCS.PHASECHK.TRANS64 P0, [R3+URZ+0x8], R4 ;  /* 0x00000804030085a7 */ /* 0x000ee400080010ff */
[----:B---3--:R-:W-:Y:S05]  /*8d50*/  @!P0 BRA `(.L_x_69) ;  /* 0xfffffffc00ec8947 */ /* 0x008fea000383ffff */
[----:B------:R-:W-:Y:S05]  /*8d60*/  BRA `(.L_x_68) ;  /* 0xffffffa800847947 */ /* 0x000fea000383ffff */
.L_x_70:
[----:B-1----:R1:W2:Y:S02]  /*8d70*/  SYNCS.PHASECHK.TRANS64.TRYWAIT P0, [R0+URZ+0x90], R5 ;  /* 0x00009005000075a7 */ /* 0x0022a400080011ff */
[----:B--2---:R-:W-:Y:S05]  /*8d80*/  @!P0 NANOSLEEP.SYNCS 0x989680 ;  /* 0x009896800000895d */ /* 0x004fea0003900000 */
[----:B------:R-:W2:Y:S02]  /*8d90*/  @!P0 SYNCS.PHASECHK.TRANS64 P0, [R0+URZ+0x90], R5 ;  /* 0x00009005000085a7 */ /* 0x000ea400080010ff */
[----:B--2---:R-:W-:Y:S05]  /*8da0*/  @!P0 BRA `(.L_x_70) ;  /* 0xfffffffc00f08947 */ /* 0x004fea000383ffff */
[----:B------:R-:W-:Y:S05]  /*8db0*/  BRA `(.L_x_156) ;  /* 0xffffffac00907947 */ /* 0x000fea000383ffff */
.L_x_72:
[----:B------:R-:W-:-:S07]  /*8dc0*/  MOV R0, UR46 ;  /* 0x0000002e00007c02 */ /* 0x000fce0008000f00 */
.L_x_157:
[----:B-1----:R1:W2:Y:S02]  /*8dd0*/  SYNCS.PHASECHK.TRANS64.TRYWAIT P0, [R0+URZ+0xd0], R5 ;  /* 0x0000d005000075a7 */ /* 0x0022a400080011ff */
[----:B--2---:R-:W-:Y:S05]  /*8de0*/  @!P0 NANOSLEEP.SYNCS 0x989680 ;  /* 0x009896800000895d */ /* 0x004fea0003900000 */
[----:B------:R-:W2:Y:S02]  /*8df0*/  @!P0 SYNCS.PHASECHK.TRANS64 P0, [R0+URZ+0xd0], R5 ;  /* 0x0000d005000085a7 */ /* 0x000ea400080010ff */
[----:B--2---:R-:W-:Y:S05]  /*8e00*/  @!P0 BRA `(.L_x_157) ;  /* 0xfffffffc00f08947 */ /* 0x004fea000383ffff */
[----:B------:R-:W-:Y:S05]  /*8e10*/  BRA `(.L_x_158) ;  /* 0xffffffac00dc7947 */ /* 0x000fea000383ffff */
.L_x_75:
[----:B------:R-:W-:Y:S07]  /*8e20*/  MOV R0, UR7 ;  /* 0x0000000700007c02 */ /* 0x000fee0008000f00 */
.L_x_159:
[----:B-1----:R1:W2:Y:S02]  /*8e30*/  SYNCS.PHASECHK.TRANS64.TRYWAIT P0, [R0+URZ], R5 ;  /* 0x00000005000075a7 */ /* 0x0022a400080011ff */
[----:B--2---:R-:W-:Y:S05]  /*8e40*/  @!P0 NANOSLEEP.SYNCS 0x989680 ;  /* 0x009896800000895d */ /* 0x004fea0003900000 */
[----:B------:R-:W2:Y:S02]  /*8e50*/  @!P0 SYNCS.PHASECHK.TRANS64 P0, [R0+URZ], R5 ;  /* 0x00000005000085a7 */ /* 0x000ea400080010ff */
[----:B--2---:R-:W-:Y:S05]  /*8e60*/  @!P0 BRA `(.L_x_159) ;  /* 0xfffffffc00f08947 */ /* 0x004fea000383ffff */
[----:B------:R-:W-:Y:S05]  /*8e70*/  BRA `(.L_x_74) ;  /* 0xffffffac00f07947 */ /* 0x000fea000383ffff */
.L_x_79:
[----:B-1----:R-:W-:-:S07]  /*8e80*/  MOV R0, UR4 ;  /* 0x0000000400007c02 */ /* 0x002fce0008000f00 */
.L_x_160:
[----:B-1----:R1:W2:Y:S02]  /*8e90*/  SYNCS.PHASECHK.TRANS64.TRYWAIT P0, [R0+URZ], R3 ;  /* 0x00000003000075a7 */ /* 0x0022a400080011ff */
[----:B--2---:R-:W-:Y:S05]  /*8ea0*/  @!P0 NANOSLEEP.SYNCS 0x989680 ;  /* 0x009896800000895d */ /* 0x004fea0003900000 */
[----:B------:R-:W2:Y:S02]  /*8eb0*/  @!P0 SYNCS.PHASECHK.TRANS64 P0, [R0+URZ], R3 ;  /* 0x00000003000085a7 */ /* 0x000ea400080010ff */
[----:B--2---:R-:W-:Y:S05]  /*8ec0*/  @!P0 BRA `(.L_x_160) ;  /* 0xfffffffc00f08947 */ /* 0x004fea000383ffff */
[----:B------:R-:W-:Y:S05]  /*8ed0*/  BRA `(.L_x_161) ;  /* 0xffffffb400347947 */ /* 0x000fea000383ffff */
.L_x_80:
[----:B------:R-:W-:-:S07]  /*8ee0*/  MOV R0, UR5 ;  /* 0x0000000500007c02 */ /* 0x000fce0008000f00 */
.L_x_162:
[----:B-1----:R1:W2:Y:S02]  /*8ef0*/  SYNCS.PHASECHK.TRANS64.TRYWAIT P0, [R0+URZ], R3 ;  /* 0x00000003000075a7 */ /* 0x0022a400080011ff */
[----:B--2---:R-:W-:Y:S05]  /*8f00*/  @!P0 NANOSLEEP.SYNCS 0x989680 ;  /* 0x009896800000895d */ /* 0x004fea0003900000 */
[----:B------:R-:W2:Y:S02]  /*8f10*/  @!P0 SYNCS.PHASECHK.TRANS64 P0, [R0+URZ], R3 ;  /* 0x00000003000085a7 */ /* 0x000ea400080010ff */
[----:B--2---:R-:W-:Y:S05]  /*8f20*/  @!P0 BRA `(.L_x_162) ;  /* 0xfffffffc00f08947 */ /* 0x004fea000383ffff */
[----:B------:R-:W-:Y:S05]  /*8f30*/  BRA `(.L_x_163) ;  /* 0xffffffb400407947 */ /* 0x000fea000383ffff */
.L_x_81:
[----:B------:R-:W-:-:S07]  /*8f40*/  MOV R0, UR5 ;  /* 0x0000000500007c02 */ /* 0x000fce0008000f00 */
.L_x_164:
[----:B-1----:R1:W2:Y:S02]  /*8f50*/  SYNCS.PHASECHK.TRANS64.TRYWAIT P0, [R0+URZ], R3 ;  /* 0x00000003000075a7 */ /* 0x0022a400080011ff */
[----:B--2---:R-:W-:Y:S05]  /*8f60*/  @!P0 NANOSLEEP.SYNCS 0x989680 ;  /* 0x009896800000895d */ /* 0x004fea0003900000 */
[----:B------:R-:W2:Y:S02]  /*8f70*/  @!P0 SYNCS.PHASECHK.TRANS64 P0, [R0+URZ], R3 ;  /* 0x00000003000085a7 */ /* 0x000ea400080010ff */
[----:B--2---:R-:W-:Y:S05]  /*8f80*/  @!P0 BRA `(.L_x_164) ;  /* 0xfffffffc00f08947 */ /* 0x004fea000383ffff */
[----:B------:R-:W-:Y:S05]  /*8f90*/  BRA `(.L_x_165) ;  /* 0xffffffb4004c7947 */ /* 0x000fea000383ffff */
.L_x_84:
[----:B------:R-:W-:-:S07]  /*8fa0*/  MOV R0, UR41 ;  /* 0x0000002900007c02 */ /* 0x000fce0008000f00 */
.L_x_166:
[----:B-1----:R1:W2:Y:S02]  /*8fb0*/  SYNCS.PHASECHK.TRANS64.TRYWAIT P1, [R0+URZ+0x110], R3 ;  /* 0x00011003000075a7 */ /* 0x0022a400080211ff */
[----:B--2---:R-:W-:Y:S05]  /*8fc0*/  @!P1 NANOSLEEP.SYNCS 0x989680 ;  /* 0x009896800000995d */ /* 0x004fea0003900000 */
[----:B------:R-:W2:Y:S02]  /*8fd0*/  @!P1 SYNCS.PHASECHK.TRANS64 P1, [R0+URZ+0x110], R3 ;  /* 0x00011003000095a7 */ /* 0x000ea400080210ff */
[----:B--2---:R-:W-:Y:S05]  /*8fe0*/  @!P1 BRA `(.L_x_166) ;  /* 0xfffffffc00f09947 */ /* 0x004fea000383ffff */
[----:B------:R-:W-:Y:S05]  /*8ff0*/  BRA `(.L_x_167) ;  /* 0xffffffb400987947 */ /* 0x000fea000383ffff */
.L_x_89:
[----:B--2---:R2:W3:Y:S02]  /*9000*/  SYNCS.PHASECHK.TRANS64.TRYWAIT P0, [R8+URZ+0x90], R5 ;  /* 0x00009005080075a7 */ /* 0x0044e400080011ff */
[----:B---3--:R-:W-:Y:S05]  /*9010*/  @!P0 NANOSLEEP.SYNCS 0x989680 ;  /* 0x009896800000895d */ /* 0x008fea0003900000 */
[----:B------:R-:W3:Y:S02]  /*9020*/  @!P0 SYNCS.PHASECHK.TRANS64 P0, [R8+URZ+0x90], R5 ;  /* 0x00009005080085a7 */ /* 0x000ee400080010ff */
[----:B---3--:R-:W-:Y:S05]  /*9030*/  @!P0 BRA `(.L_x_89) ;  /* 0xfffffffc00f08947 */ /* 0x008fea000383ffff */
[----:B------:R-:W-:Y:S05]  /*9040*/  BRA `(.L_x_168) ;  /* 0xffffffb800c07947 */ /* 0x000fea000383ffff */
.L_x_92:
[----:B------:R-:W-:Y:S07]  /*9050*/  MOV R0, UR24 ;  /* 0x0000001800007c02 */ /* 0x000fee0008000f00 */
.L_x_169:
[----:B--2---:R2:W3:Y:S02]  /*9060*/  SYNCS.PHASECHK.TRANS64.TRYWAIT P1, [R0+URZ+0x88], R5 ;  /* 0x00008805000075a7 */ /* 0x0044e400080211ff */
[----:B---3--:R-:W-:Y:S05]  /*9070*/  @!P1 NANOSLEEP.SYNCS 0x989680 ;  /* 0x009896800000995d */ /* 0x008fea0003900000 */
[----:B------:R-:W3:Y:S02]  /*9080*/  @!P1 SYNCS.PHASECHK.TRANS64 P1, [R0+URZ+0x88], R5 ;  /* 0x00008805000095a7 */ /* 0x000ee400080210ff */
[----:B---3--:R-:W-:Y:S05]  /*9090*/  @!P1 BRA `(.L_x_169) ;  /* 0xfffffffc00f09947 */ /* 0x008fea000383ffff */
[----:B------:R-:W-:Y:S05]  /*90a0*/  BRA `(.L_x_91) ;  /* 0xffffffc000387947 */ /* 0x000fea000383ffff */
.L_x_95:
[----:B------:R-:W-:Y:S07]  /*90b0*/  MOV R0, UR4 ;  /* 0x0000000400007c02 */ /* 0x000fee0008000f00 */
.L_x_170:
[----:B--2---:R2:W3:Y:S02]  /*90c0*/  SYNCS.PHASECHK.TRANS64.TRYWAIT P0, [R0+URZ+0x68], R5 ;  /* 0x00006805000075a7 */ /* 0x0044e400080011ff */
[----:B---3--:R-:W-:Y:S05]  /*90d0*/  @!P0 NANOSLEEP.SYNCS 0x989680 ;  /* 0x009896800000895d */ /* 0x008fea0003900000 */
[----:B------:R-:W3:Y:S02]  /*90e0*/  @!P0 SYNCS.PHASECHK.TRANS64 P0, [R0+URZ+0x68], R5 ;  /* 0x00006805000085a7 */ /* 0x000ee400080010ff */
[----:B---3--:R-:W-:Y:S05]  /*90f0*/  @!P0 BRA `(.L_x_170) ;  /* 0xfffffffc00f08947 */ /* 0x008fea000383ffff */
[----:B------:R-:W-:Y:S05]  /*9100*/  BRA `(.L_x_171) ;  /* 0xffffffc000947947 */ /* 0x000fea000383ffff */
.L_x_96:
[----:B------:R-:W-:Y:S07]  /*9110*/  MOV R5, UR5 ;  /* 0x0000000500057c02 */ /* 0x000fee0008000f00 */
.L_x_172:
[----:B--2---:R2:W3:Y:S02]  /*9120*/  SYNCS.PHASECHK.TRANS64.TRYWAIT P0, [R5+URZ+0x68], R0 ;  /* 0x00006800050075a7 */ /* 0x0044e400080011ff */
[----:B---3--:R-:W-:Y:S05]  /*9130*/  @!P0 NANOSLEEP.SYNCS 0x989680 ;  /* 0x009896800000895d */ /* 0x008fea0003900000 */
[----:B------:R-:W3:Y:S02]  /*9140*/  @!P0 SYNCS.PHASECHK.TRANS64 P0, [R5+URZ+0x68], R0 ;  /* 0x00006800050085a7 */ /* 0x000ee400080010ff */
[----:B---3--:R-:W-:Y:S05]  /*9150*/  @!P0 BRA `(.L_x_172) ;  /* 0xfffffffc00f08947 */ /* 0x008fea000383ffff */
[----:B------:R-:W-:Y:S05]  /*9160*/  BRA `(.L_x_173) ;  /* 0xffffffc000fc7947 */ /* 0x000fea000383ffff */
.L_x_98:
[----:B------:R-:W-:-:S07]  /*9170*/  MOV R0, UR4 ;  /* 0x0000000400007c02 */ /* 0x000fce0008000f00 */
.L_x_174:
[----:B--2---:R2:W3:Y:S02]  /*9180*/  SYNCS.PHASECHK.TRANS64.TRYWAIT P0, [R0+URZ], R3 ;  /* 0x00000003000075a7 */ /* 0x0044e400080011ff */
[----:B---3--:R-:W-:Y:S05]  /*9190*/  @!P0 NANOSLEEP.SYNCS 0x989680 ;  /* 0x009896800000895d */ /* 0x008fea0003900000 */
[----:B------:R-:W3:Y:S02]  /*91a0*/  @!P0 SYNCS.PHASECHK.TRANS64 P0, [R0+URZ], R3 ;  /* 0x00000003000085a7 */ /* 0x000ee400080010ff */
[----:B---3--:R-:W-:Y:S05]  /*91b0*/  @!P0 BRA `(.L_x_174) ;  /* 0xfffffffc00f08947 */ /* 0x008fea000383ffff */
[----:B------:R-:W-:Y:S05]  /*91c0*/  BRA `(.L_x_175) ;  /* 0xffffffc400907947 */ /* 0x000fea000383ffff */
.L_x_99:
[----:B------:R-:W-:-:S07]  /*91d0*/  MOV R0, UR5 ;  /* 0x0000000500007c02 */ /* 0x000fce0008000f00 */
.L_x_176:
[----:B--2---:R2:W3:Y:S02]  /*91e0*/  SYNCS.PHASECHK.TRANS64.TRYWAIT P0, [R0+URZ], R3 ;  /* 0x00000003000075a7 */ /* 0x0044e400080011ff */
[----:B---3--:R-:W-:Y:S05]  /*91f0*/  @!P0 NANOSLEEP.SYNCS 0x989680 ;  /* 0x009896800000895d */ /* 0x008fea0003900000 */
[----:B------:R-:W3:Y:S02]  /*9200*/  @!P0 SYNCS.PHASECHK.TRANS64 P0, [R0+URZ], R3 ;  /* 0x00000003000085a7 */ /* 0x000ee400080010ff */
[----:B---3--:R-:W-:Y:S05]  /*9210*/  @!P0 BRA `(.L_x_176) ;  /* 0xfffffffc00f08947 */ /* 0x008fea000383ffff */
[----:B------:R-:W-:Y:S05]  /*9220*/  BRA `(.L_x_177) ;  /* 0xffffffc4009c7947 */ /* 0x000fea000383ffff */
.L_x_101:
[----:B-1----:R1:W2:Y:S02]  /*9230*/  SYNCS.PHASECHK.TRANS64.TRYWAIT P0, [R0+URZ+0x90], R3 ;  /* 0x00009003000075a7 */ /* 0x0022a400080011ff */
[----:B--2---:R-:W-:Y:S05]  /*9240*/  @!P0 NANOSLEEP.SYNCS 0x989680 ;  /* 0x009896800000895d */ /* 0x004fea0003900000 */
[----:B------:R-:W2:Y:S02]  /*9250*/  @!P0 SYNCS.PHASECHK.TRANS64 P0, [R0+URZ+0x90], R3 ;  /* 0x00009003000085a7 */ /* 0x000ea400080010ff */
[----:B--2---:R-:W-:Y:S05]  /*9260*/  @!P0 BRA `(.L_x_101) ;  /* 0xfffffffc00f08947 */ /* 0x004fea000383ffff */
[----:B------:R-:W-:Y:S05]  /*9270*/  BRA `(.L_x_178) ;  /* 0xffffffc800807947 */ /* 0x000fea000383ffff */
.L_x_111:
[----:B-1----:R1:W3:Y:S02]  /*9280*/  SYNCS.PHASECHK.TRANS64.TRYWAIT P1, [R0+URZ+0x50], R3 ;  /* 0x00005003000075a7 */ /* 0x0022e400080211ff */
[----:B---3--:R-:W-:Y:S05]  /*9290*/  @!P1 NANOSLEEP.SYNCS 0x989680 ;  /* 0x009896800000995d */ /* 0x008fea0003900000 */
[----:B------:R-:W3:Y:S02]  /*92a0*/  @!P1 SYNCS.PHASECHK.TRANS64 P1, [R0+URZ+0x50], R3 ;  /* 0x00005003000095a7 */ /* 0x000ee400080210ff */
[----:B---3--:R-:W-:Y:S05]  /*92b0*/  @!P1 BRA `(.L_x_111) ;  /* 0xfffffffc00f09947 */ /* 0x008fea000383ffff */
[----:B------:R-:W-:Y:S05]  /*92c0*/  BRA `(.L_x_110) ;  /* 0xffffffd800207947 */ /* 0x000fea000383ffff */
.L_x_113:
[----:B-1----:R1:W4:Y:S02]  /*92d0*/  SYNCS.PHASECHK.TRANS64.TRYWAIT P0, [R89+URZ+0xb0], R2 ;  /* 0x0000b002590075a7 */ /* 0x00232400080011ff */
[----:B----4-:R-:W-:Y:S05]  /*92e0*/  @!P0 NANOSLEEP.SYNCS 0x989680 ;  /* 0x009896800000895d */ /* 0x010fea0003900000 */
[----:B------:R-:W4:Y:S02]  /*92f0*/  @!P0 SYNCS.PHASECHK.TRANS64 P0, [R89+URZ+0xb0], R2 ;  /* 0x0000b002590085a7 */ /* 0x000f2400080010ff */
[----:B----4-:R-:W-:Y:S05]  /*9300*/  @!P0 BRA `(.L_x_113) ;  /* 0xfffffffc00f08947 */ /* 0x010fea000383ffff */
[----:B------:R-:W-:Y:S05]  /*9310*/  BRA `(.L_x_112) ;  /* 0xffffffd800587947 */ /* 0x000fea000383ffff */
.L_x_124:
[----:B--2---:R2:W4:Y:S02]  /*9320*/  SYNCS.PHASECHK.TRANS64.TRYWAIT P0, [R2+URZ+0x50], R111 ;  /* 0x0000506f020075a7 */ /* 0x00452400080011ff */
[----:B----4-:R-:W-:Y:S05]  /*9330*/  @!P0 NANOSLEEP.SYNCS 0x989680 ;  /* 0x009896800000895d */ /* 0x010fea0003900000 */
[----:B------:R-:W4:Y:S02]  /*9340*/  @!P0 SYNCS.PHASECHK.TRANS64 P0, [R2+URZ+0x50], R111 ;  /* 0x0000506f020085a7 */ /* 0x000f2400080010ff */
[----:B----4-:R-:W-:Y:S05]  /*9350*/  @!P0 BRA `(.L_x_124) ;  /* 0xfffffffc00f08947 */ /* 0x010fea000383ffff */
[----:B------:R-:W-:Y:S05]  /*9360*/  BRA `(.L_x_123) ;  /* 0xffffffe400487947 */ /* 0x000fea000383ffff */
        .weak           $__internal_0_$__cuda_sm10x_tcgen05_guardrail_trap_col_being_dealloced_not_returned_by_alloc
        .type           $__internal_0_$__cuda_sm10x_tcgen05_guardrail_trap_col_being_dealloced_not_returned_by_alloc,@function
        .size           $__internal_0_$__cuda_sm10x_tcgen05_guardrail_trap_col_being_dealloced_not_returned_by_alloc,($__internal_1_$__cuda_sm10x_tcgen05_guardrail_trap_phase_invalid_during_alloc - $__internal_0_$__cuda_sm10x_tcgen05_guardrail_trap_col_being_dealloced_not_returned_by_alloc)
$__internal_0_$__cuda_sm10x_tcgen05_guardrail_trap_col_being_dealloced_not_returned_by_alloc:
[----:B------:R-:W-:Y:S05]  /*9370*/  BPT.TRAP 0x1 ;  /* 0x000000040000795c */ /* 0x000fea0000300000 */
[----:B------:R-:W-:-:S04]  /*9380*/  HFMA2 R3, -RZ, RZ, 0, 0 ;  /* 0x00000000ff037431 */ /* 0x000fc800000001ff */
[----:B------:R-:W-:Y:S05]  /*9390*/  RET.REL.NODEC R2 `(_ZN7cutlass13device_kernelINS_4gemm6kernel13GemmUniversalIN4cute5tupleIJiiiiEEENS1_10collective13CollectiveMmaINS1_35MainloopSm100TmaUmmaWarpSpecializedILi5ELi2ELi4ENS5_IJNS4_1CILi8EEENSA_ILi1EEESC_EEEEENS5_IJNSA_ILi256EEENSA_ILi64EEENSA_ILi128EEEEEENS_10bfloat16_tENS5_IJlSC_lEEESJ_SK_NS4_8TiledMMAINS4_8MMA_AtomIJNS4_26SM100_MMA_F16BF16_2x1SM_SSISJ_SJ_fLi256ELi64ELNS4_4UMMA5MajorE0ELSP_0ELNSO_7ScaleInE0ELSQ_0EEEEEENS4_6LayoutINS5_IJSC_SC_SC_EEENS5_IJNSA_ILi0EEESV_SV_EEEEENS5_IJNS4_10UnderscoreESY_SY_EEEEENS4_18SM100_TMA_2SM_LOADENS4_14ComposedLayoutINS4_7SwizzleILi3ELi4ELi3EEENS4_18smem_ptr_flag_bitsILi16EEENST_INS5_IJSB_SG_EEENS5_IJSG_SC_EEEEEEEvNS4_8identityENS4_28SM100_TMA_2SM_LOAD_MULTICASTES1A_vS1B_EENS_8epilogue10collective18CollectiveEpilogueINS1E_23Sm100TmaWarpSpecializedILi3ELi2ELi32ELb1ELb0EEEJNS5_IJSH_SG_SH_EEENS5_IJNST_ISH_SC_EENST_INSA_ILi32EEESC_EEEEESJ_SK_SJ_SK_NS1E_6fusion15FusionCallbacksIS1I_NS1O_17LinearCombinationISJ_fSJ_fLNS_15FloatRoundStyleE2EEES1J_S1N_JEEENS4_5SM1004TMEM4LOAD26SM100_TMEM_LOAD_32dp32b32xENS4_13SM90_TMA_LOADENS12_INS13_ILi2ELi4ELi3EEES16_NST_INS5_IJSB_S1L_EEENS5_IJS1L_SC_EEEEEEENS4_39AutoVectorizingCopyWithAssumedAlignmentILi128EEENS4_14SM90_TMA_STOREES23_S25_S25_EEEvvEEEEvNT_6ParamsE) ;  /* 0xffffff6c02187950 */ /* 0x000fea0003c3ffff */
        .weak           $__internal_1_$__cuda_sm10x_tcgen05_guardrail_trap_phase_invalid_during_alloc
        .type           $__internal_1_$__cuda_sm10x_tcgen05_guardrail_trap_phase_invalid_during_alloc,@function
        .size           $__internal_1_$__cuda_sm10x_tcgen05_guardrail_trap_phase_invalid_during_alloc,($__internal_2_$__cuda_sm10x_tcgen05_guardrail_trap_unallocated_columns_being_dealloced - $__internal_1_$__cuda_sm10x_tcgen05_guardrail_trap_phase_invalid_during_alloc)
$__internal_1_$__cuda_sm10x_tcgen05_guardrail_trap_phase_invalid_during_alloc:
[----:B------:R-:W-:Y:S05]  /*93a0*/  BPT.TRAP 0x1 ;  /* 0x000000040000795c */ /* 0x000fea0000300000 */
[----:B------:R-:W-:-:S04]  /*93b0*/  MOV R5, 0x0 ;  /* 0x0000000000057802 */ /* 0x000fc80000000f00 */
[----:B------:R-:W-:Y:S05]  /*93c0*/  RET.REL.NODEC R4 `(_ZN7cutlass13device_kernelINS_4gemm6kernel13GemmUniversalIN4cute5tupleIJiiiiEEENS1_10collective13CollectiveMmaINS1_35MainloopSm100TmaUmmaWarpSpecializedILi5ELi2ELi4ENS5_IJNS4_1CILi8EEENSA_ILi1EEESC_EEEEENS5_IJNSA_ILi256EEENSA_ILi64EEENSA_ILi128EEEEEENS_10bfloat16_tENS5_IJlSC_lEEESJ_SK_NS4_8TiledMMAINS4_8MMA_AtomIJNS4_26SM100_MMA_F16BF16_2x1SM_SSISJ_SJ_fLi256ELi64ELNS4_4UMMA5MajorE0ELSP_0ELNSO_7ScaleInE0ELSQ_0EEEEEENS4_6LayoutINS5_IJSC_SC_SC_EEENS5_IJNSA_ILi0EEESV_SV_EEEEENS5_IJNS4_10UnderscoreESY_SY_EEEEENS4_18SM100_TMA_2SM_LOADENS4_14ComposedLayoutINS4_7SwizzleILi3ELi4ELi3EEENS4_18smem_ptr_flag_bitsILi16EEENST_INS5_IJSB_SG_EEENS5_IJSG_SC_EEEEEEEvNS4_8identityENS4_28SM100_TMA_2SM_LOAD_MULTICASTES1A_vS1B_EENS_8epilogue10collective18CollectiveEpilogueINS1E_23Sm100TmaWarpSpecializedILi3ELi2ELi32ELb1ELb0EEEJNS5_IJSH_SG_SH_EEENS5_IJNST_ISH_SC_EENST_INSA_ILi32EEESC_EEEEESJ_SK_SJ_SK_NS1E_6fusion15FusionCallbacksIS1I_NS1O_17LinearCombinationISJ_fSJ_fLNS_15FloatRoundStyleE2EEES1J_S1N_JEEENS4_5SM1004TMEM4LOAD26SM100_TMEM_LOAD_32dp32b32xENS4_13SM90_TMA_LOADENS12_INS13_ILi2ELi4ELi3EEES16_NST_INS5_IJSB_S1L_EEENS5_IJS1L_SC_EEEEEEENS4_39AutoVectorizingCopyWithAssumedAlignmentILi128EEENS4_14SM90_TMA_STOREES23_S25_S25_EEEvvEEEEvNT_6ParamsE) ;  /* 0xffffff6c040c7950 */ /* 0x000fea0003c3ffff */
        .weak           $__internal_2_$__cuda_sm10x_tcgen05_guardrail_trap_unallocated_columns_being_dealloced
        .type           $__internal_2_$__cuda_sm10x_tcgen05_guardrail_trap_unallocated_columns_being_dealloced,@function
        .size           $__internal_2_$__cuda_sm10x_tcgen05_guardrail_trap_unallocated_columns_being_dealloced,(.L_x_180 - $__internal_2_$__cuda_sm10x_tcgen05_guardrail_trap_unallocated_columns_being_dealloced)
$__internal_2_$__cuda_sm10x_tcgen05_guardrail_trap_unallocated_columns_being_dealloced:
[----:B------:R-:W-:Y:S05]  /*93d0*/  BPT.TRAP 0x1 ;  /* 0x000000040000795c */ /* 0x000fea0000300000 */
[----:B------:R-:W-:-:S04]  /*93e0*/  HFMA2 R3, -RZ, RZ, 0, 0 ;  /* 0x00000000ff037431 */ /* 0x000fc800000001ff */
[----:B------:R-:W-:Y:S05]  /*93f0*/  RET.REL.NODEC R2 `(_ZN7cutlass13device_kernelINS_4gemm6kernel13GemmUniversalIN4cute5tupleIJiiiiEEENS1_10collective13CollectiveMmaINS1_35MainloopSm100TmaUmmaWarpSpecializedILi5ELi2ELi4ENS5_IJNS4_1CILi8EEENSA_ILi1EEESC_EEEEENS5_IJNSA_ILi256EEENSA_ILi64EEENSA_ILi128EEEEEENS_10bfloat16_tENS5_IJlSC_lEEESJ_SK_NS4_8TiledMMAINS4_8MMA_AtomIJNS4_26SM100_MMA_F16BF16_2x1SM_SSISJ_SJ_fLi256ELi64ELNS4_4UMMA5MajorE0ELSP_0ELNSO_7ScaleInE0ELSQ_0EEEEEENS4_6LayoutINS5_IJSC_SC_SC_EEENS5_IJNSA_ILi0EEESV_SV_EEEEENS5_IJNS4_10UnderscoreESY_SY_EEEEENS4_18SM100_TMA_2SM_LOADENS4_14ComposedLayoutINS4_7SwizzleILi3ELi4ELi3EEENS4_18smem_ptr_flag_bitsILi16EEENST_INS5_IJSB_SG_EEENS5_IJSG_SC_EEEEEEEvNS4_8identityENS4_28SM100_TMA_2SM_LOAD_MULTICASTES1A_vS1B_EENS_8epilogue10collective18CollectiveEpilogueINS1E_23Sm100TmaWarpSpecializedILi3ELi2ELi32ELb1ELb0EEEJNS5_IJSH_SG_SH_EEENS5_IJNST_ISH_SC_EENST_INSA_ILi32EEESC_EEEEESJ_SK_SJ_SK_NS1E_6fusion15FusionCallbacksIS1I_NS1O_17LinearCombinationISJ_fSJ_fLNS_15FloatRoundStyleE2EEES1J_S1N_JEEENS4_5SM1004TMEM4LOAD26SM100_TMEM_LOAD_32dp32b32xENS4_13SM90_TMA_LOADENS12_INS13_ILi2ELi4ELi3EEES16_NST_INS5_IJSB_S1L_EEENS5_IJS1L_SC_EEEEEEENS4_39AutoVectorizingCopyWithAssumedAlignmentILi128EEENS4_14SM90_TMA_STOREES23_S25_S25_EEEvvEEEEvNT_6ParamsE) ;  /* 0xffffff6c02007950 */ /* 0x000fea0003c3ffff */
.L_x_179:
[----:B------:R-:W-:-:S00]  /*9400*/  BRA `(.L_x_179) ;  /* 0xfffffffc00fc7947 */ /* 0x000fc0000383ffff */
[----:B------:R-:W-:-:S00]  /*9410*/  NOP ;  /* 0x0000000000007918 */ /* 0x000fc00000000000 */
        /* <DEDUP_REMOVED lines=14> */
.L_x_180:


//--------------------- .nv.global.init           --------------------------
	.section	.nv.global.init,"aw",@progbits
.nv.global.init:
	.type		$str$27,@object
	.size		$str$27,($str$28 - $str$27)
$str$27:
        /*0000*/ 	.byte	0x28, 0x61, 0x64, 0x64, 0x72, 0x65, 0x73, 0x73, 0x20, 0x26, 0x20, 0x6d, 0x61, 0x73, 0x6b, 0x29
        /*0010*/ 	.byte	0x20, 0x3d, 0x3d, 0x20, 0x30, 0x00
	.type		$str$28,@object
	.size		$str$28,($str$26 - $str$28)
$str$28:
        /*0016*/ 	.byte	0x2f, 0x74, 0x6d, 0x70, 0x2f, 0x63, 0x75, 0x74, 0x6c, 0x61, 0x73, 0x73, 0x5f, 0x73, 0x77, 0x65
        /*0026*/ 	.byte	0x65, 0x70, 0x5f, 0x73, 0x72, 0x63, 0x2f, 0x69, 0x6e, 0x63, 0x6c, 0x75, 0x64, 0x65, 0x2f, 0x63
        /*0036*/ 	.byte	0x75, 0x74, 0x65, 0x2f, 0x70, 0x6f, 0x69, 0x6e, 0x74, 0x65, 0x72, 0x5f, 0x66, 0x6c, 0x61, 0x67
        /*0046*/ 	.byte	0x67, 0x65, 0x64, 0x2e, 0x68, 0x70, 0x70, 0x00
	.type		$str$26,@object
	.size		$str$26,($str$25 - $str$26)
$str$26:
        /*004e*/ 	.byte	0x2f, 0x74, 0x6d, 0x70, 0x2f, 0x63, 0x75, 0x74, 0x6c, 0x61, 0x73, 0x73, 0x5f, 0x73, 0x77, 0x65
        /*005e*/ 	.byte	0x65, 0x70, 0x5f, 0x73, 0x72, 0x63, 0x2f, 0x69, 0x6e, 0x63, 0x6c, 0x75, 0x64, 0x65, 0x2f, 0x63
        /*006e*/ 	.byte	0x75, 0x74, 0x65, 0x2f, 0x61, 0x74, 0x6f, 0x6d, 0x2f, 0x63, 0x6f, 0x70, 0x79, 0x5f, 0x74, 0x72
        /*007e*/ 	.byte	0x61, 0x69, 0x74, 0x73, 0x5f, 0x73, 0x6d, 0x31, 0x30, 0x30, 0x2e, 0x68, 0x70, 0x70, 0x00
	.type		$str$25,@object
	.size		$str$25,(__unnamed_1 - $str$25)
$str$25:
        /*008d*/ 	.byte	0x28, 0x28, 0x75, 0x69, 0x6e, 0x74, 0x33, 0x32, 0x5f, 0x74, 0x28, 0x74, 0x68, 0x72, 0x65, 0x61
        /*009d*/ 	.byte	0x64, 0x49, 0x64, 0x78, 0x2e, 0x78, 0x29, 0x20, 0x2f, 0x20, 0x33, 0x32, 0x29, 0x20, 0x25, 0x20
        /*00ad*/ 	.byte	0x34, 0x29, 0x20, 0x3d, 0x3d, 0x20, 0x28, 0x28, 0x28, 0x74, 0x6d, 0x65, 0x6d, 0x5f, 0x61, 0x64
        /*00bd*/ 	.byte	0x64, 0x72, 0x20, 0x3e, 0x3e, 0x20, 0x31, 0x36, 0x29, 0x20, 0x2f, 0x20, 0x33, 0x32, 0x29, 0x20
        /*00cd*/ 	.byte	0x25, 0x20, 0x34, 0x29, 0x00
	.type		__unnamed_1,@object
	.size		__unnamed_1,(__unnamed_2 - __unnamed_1)
__unnamed_1:
        /*00d2*/ 	.byte	0x61, 0x75, 0x74, 0x6f, 0x20, 0x63, 0x75, 0x74, 0x65, 0x3a, 0x3a, 0x61, 0x73, 0x5f, 0x70, 0x6f
        /* <DEDUP_REMOVED lines=24> */
        /*0262*/ 	.byte	0x34, 0x30, 0x39, 0x36, 0x3e, 0x3e, 0x3e, 0x3e, 0x5d, 0x00
	.type		__unnamed_2,@object
	.size		__unnamed_2,(.L_2 - __unnamed_2)
__unnamed_2:
        /* <DEDUP_REMOVED lines=42> */
        /*050c*/ 	.byte	0x3e, 0x3e, 0x5d, 0x00
.L_2:


//--------------------- .nv.shared._ZN7cutlass13device_kernelINS_4gemm6kernel13GemmUniversalIN4cute5tupleIJiiiiEEENS1_10collective13CollectiveMmaINS1_35MainloopSm100TmaUmmaWarpSpecializedILi5ELi2ELi4ENS5_IJNS4_1CILi8EEENSA_ILi1EEESC_EEEEENS5_IJNSA_ILi256EEENSA_ILi64EEENSA_ILi128EEEEEENS_10bfloat16_tENS5_IJlSC_lEEESJ_SK_NS4_8TiledMMAINS4_8MMA_AtomIJNS4_26SM100_MMA_F16BF16_2x1SM_SSISJ_SJ_fLi256ELi64ELNS4_4UMMA5MajorE0ELSP_0ELNSO_7ScaleInE0ELSQ_0EEEEEENS4_6LayoutINS5_IJSC_SC_SC_EEENS5_IJNSA_ILi0EEESV_SV_EEEEENS5_IJNS4_10UnderscoreESY_SY_EEEEENS4_18SM100_TMA_2SM_LOADENS4_14ComposedLayoutINS4_7SwizzleILi3ELi4ELi3EEENS4_18smem_ptr_flag_bitsILi16EEENST_INS5_IJSB_SG_EEENS5_IJSG_SC_EEEEEEEvNS4_8identityENS4_28SM100_TMA_2SM_LOAD_MULTICASTES1A_vS1B_EENS_8epilogue10collective18CollectiveEpilogueINS1E_23Sm100TmaWarpSpecializedILi3ELi2ELi32ELb1ELb0EEEJNS5_IJSH_SG_SH_EEENS5_IJNST_ISH_SC_EENST_INSA_ILi32EEESC_EEEEESJ_SK_SJ_SK_NS1E_6fusion15FusionCallbacksIS1I_NS1O_17LinearCombinationISJ_fSJ_fLNS_15FloatRoundStyleE2EEES1J_S1N_JEEENS4_5SM1004TMEM4LOAD26SM100_TMEM_LOAD_32dp32b32xENS4_13SM90_TMA_LOADENS12_INS13_ILi2ELi4ELi3EEES16_NST_INS5_IJSB_S1L_EEENS5_IJS1L_SC_EEEEEEENS4_39AutoVectorizingCopyWithAssumedAlignmentILi128EEENS4_14SM90_TMA_STOREES23_S25_S25_EEEvvEEEEvNT_6ParamsE --------------------------
	.section	.nv.shared._ZN7cutlass13device_kernelINS_4gemm6kernel13GemmUniversalIN4cute5tupleIJiiiiEEENS1_10collective13CollectiveMmaINS1_35MainloopSm100TmaUmmaWarpSpecializedILi5ELi2ELi4ENS5_IJNS4_1CILi8EEENSA_ILi1EEESC_EEEEENS5_IJNSA_ILi256EEENSA_ILi64EEENSA_ILi128EEEEEENS_10bfloat16_tENS5_IJlSC_lEEESJ_SK_NS4_8TiledMMAINS4_8MMA_AtomIJNS4_26SM100_MMA_F16BF16_2x1SM_SSISJ_SJ_fLi256ELi64ELNS4_4UMMA5MajorE0ELSP_0ELNSO_7ScaleInE0ELSQ_0EEEEEENS4_6LayoutINS5_IJSC_SC_SC_EEENS5_IJNSA_ILi0EEESV_SV_EEEEENS5_IJNS4_10UnderscoreESY_SY_EEEEENS4_18SM100_TMA_2SM_LOADENS4_14ComposedLayoutINS4_7SwizzleILi3ELi4ELi3EEENS4_18smem_ptr_flag_bitsILi16EEENST_INS5_IJSB_SG_EEENS5_IJSG_SC_EEEEEEEvNS4_8identityENS4_28SM100_TMA_2SM_LOAD_MULTICASTES1A_vS1B_EENS_8epilogue10collective18CollectiveEpilogueINS1E_23Sm100TmaWarpSpecializedILi3ELi2ELi32ELb1ELb0EEEJNS5_IJSH_SG_SH_EEENS5_IJNST_ISH_SC_EENST_INSA_ILi32EEESC_EEEEESJ_SK_SJ_SK_NS1E_6fusion15FusionCallbacksIS1I_NS1O_17LinearCombinationISJ_fSJ_fLNS_15FloatRoundStyleE2EEES1J_S1N_JEEENS4_5SM1004TMEM4LOAD26SM100_TMEM_LOAD_32dp32b32xENS4_13SM90_TMA_LOADENS12_INS13_ILi2ELi4ELi3EEES16_NST_INS5_IJSB_S1L_EEENS5_IJS1L_SC_EEEEEEENS4_39AutoVectorizingCopyWithAssumedAlignmentILi128EEENS4_14SM90_TMA_STOREES23_S25_S25_EEEvvEEEEvNT_6ParamsE,"aw",@nobits
	.sectionflags	@""
	.align	16
	.zero		1024


//--------------------- .nv.shared.reserved.0     --------------------------
	.section	.nv.shared.reserved.0,"aw",@nobits
	.weak		__nv_reservedSMEM_offset_0_alias
	.size		__nv_reservedSMEM_offset_0_alias, 0, 64
	.other		__nv_reservedSMEM_offset_0_alias,@"STO_CUDA_RESERVED_SHARED STV_DEFAULT"
__nv_reservedSMEM_offset_0_alias:
	.zero		0
.nv.shared.reserved.0:
	.zero		64
	.weak		__nv_reservedSMEM_tcgen05_partition
	.type		__nv_reservedSMEM_tcgen05_partition,@object
	.size		__nv_reservedSMEM_tcgen05_partition,(.L_0 - __nv_reservedSMEM_tcgen05_partition)
__nv_reservedSMEM_tcgen05_partition:
	.zero		32
.L_0:


//--------------------- .nv.global                --------------------------
	.section	.nv.global,"aw",@nobits
.nv.global:
	.type		_ZN40_INTERNAL_a977af0f_4_k_cu_ff241628_321034cute1_E,@object
	.size		_ZN40_INTERNAL_a977af0f_4_k_cu_ff241628_321034cute1_E,(_ZN40_INTERNAL_a977af0f_4_k_cu_ff241628_321034cuda3std3__45__cpo6cbeginE - _ZN40_INTERNAL_a977af0f_4_k_cu_ff241628_321034cute1_E)
_ZN40_INTERNAL_a977af0f_4_k_cu_ff241628_321034cute1_E:
	.zero		1
	.type		_ZN40_INTERNAL_a977af0f_4_k_cu_ff241628_321034cuda3std3__45__cpo6cbeginE,@object
	.size		_ZN40_INTERNAL_a977af0f_4_k_cu_ff241628_321034cuda3std3__45__cpo6cbeginE,(_ZN40_INTERNAL_a977af0f_4_k_cu_ff241628_321034cuda3std3__48in_placeE - _ZN40_INTERNAL_a977af0f_4_k_cu_ff241628_321034cuda3std3__45__cpo6cbeginE)
_ZN40_INTERNAL_a977af0f_4_k_cu_ff241628_321034cuda3std3__45__cpo6cbeginE:
	.zero		1
	.type		_ZN40_INTERNAL_a977af0f_4_k_cu_ff241628_321034cuda3std3__48in_placeE,@object
	.size		_ZN40_INTERNAL_a977af0f_4_k_cu_ff241628_321034cuda3std3__48in_placeE,(_ZN40_INTERNAL_a977af0f_4_k_cu_ff241628_321034cuda3std6ranges3__45__cpo9iter_moveE - _ZN40_INTERNAL_a977af0f_4_k_cu_ff241628_321034cuda3std3__48in_placeE)
_ZN40_INTERNAL_a977af0f_4_k_cu_ff241628_321034cuda3std3__48in_placeE:
	.zero		1
	.type		_ZN40_INTERNAL_a977af0f_4_k_cu_ff241628_321034cuda3std6ranges3__45__cpo9iter_moveE,@object
	.size		_ZN40_INTERNAL_a977af0f_4_k_cu_ff241628_321034cuda3std6ranges3__45__cpo9iter_moveE,(_ZN40_INTERNAL_a977af0f_4_k_cu_ff241628_321034cuda3std3__45__cpo5beginE - _ZN40_INTERNAL_a977af0f_4_k_cu_ff241628_321034cuda3std6ranges3__45__cpo9iter_moveE)
_ZN40_INTERNAL_a977af0f_4_k_cu_ff241628_321034cuda3std6ranges3__45__cpo9iter_moveE:
	.zero		1
	.type		_ZN40_INTERNAL_a977af0f_4_k_cu_ff241628_321034cuda3std3__45__cpo5beginE,@object
	.size		_ZN40_INTERNAL_a977af0f_4_k_cu_ff241628_321034cuda3std3__45__cpo5beginE,(_ZN40_INTERNAL_a977af0f_4_k_cu_ff241628_321034cuda3std3__442_GLOBAL__N__a977af0f_4_k_cu_ff241628_321036ignoreE - _ZN40_INTERNAL_a977af0f_4_k_cu_ff241628_321034cuda3std3__45__cpo5beginE)
_ZN40_INTERNAL_a977af0f_4_k_cu_ff241628_321034cuda3std3__45__cpo5beginE:
	.zero		1
	.type		_ZN40_INTERNAL_a977af0f_4_k_cu_ff241628_321034cuda3std3__442_GLOBAL__N__a977af0f_4_k_cu_ff241628_321036ignoreE,@object
	.size		_ZN40_INTERNAL_a977af0f_4_k_cu_ff241628_321034cuda3std3__442_GLOBAL__N__a977af0f_4_k_cu_ff241628_321036ignoreE,(_ZN40_INTERNAL_a977af0f_4_k_cu_ff241628_321034cute7productE - _ZN40_INTERNAL_a977af0f_4_k_cu_ff241628_321034cuda3std3__442_GLOBAL__N__a977af0f_4_k_cu_ff241628_321036ignoreE)
_ZN40_INTERNAL_a977af0f_4_k_cu_ff241628_321034cuda3std3__442_GLOBAL__N__a977af0f_4_k_cu_ff241628_321036ignoreE:
	.zero		1
	.type		_ZN40_INTERNAL_a977af0f_4_k_cu_ff241628_321034cute7productE,@object
	.size		_ZN40_INTERNAL_a977af0f_4_k_cu_ff241628_321034cute7productE,(_ZN40_INTERNAL_a977af0f_4_k_cu_ff241628_321034cuda3std3__45__cpo3endE - _ZN40_INTERNAL_a977af0f_4_k_cu_ff241628_321034cute7productE)
_ZN40_INTERNAL_a977af0f_4_k_cu_ff241628_321034cute7productE:
	.zero		1
	.type		_ZN40_INTERNAL_a977af0f_4_k_cu_ff241628_321034cuda3std3__45__cpo3endE,@object
	.size		_ZN40_INTERNAL_a977af0f_4_k_cu_ff241628_321034cuda3std3__45__cpo3endE,(_ZN40_INTERNAL_a977af0f_4_k_cu_ff241628_321034cuda3std3__419piecewise_constructE - _ZN40_INTERNAL_a977af0f_4_k_cu_ff241628_321034cuda3std3__45__cpo3endE)
_ZN40_INTERNAL_a977af0f_4_k_cu_ff241628_321034cuda3std3__45__cpo3endE:
	.zero		1
	.type		_ZN40_INTERNAL_a977af0f_4_k_cu_ff241628_321034cuda3std3__419piecewise_constructE,@object
	.size		_ZN40_INTERNAL_a977af0f_4_k_cu_ff241628_321034cuda3std3__419piecewise_constructE,(_ZN40_INTERNAL_a977af0f_4_k_cu_ff241628_321034cuda3std3__45__cpo4cendE - _ZN40_INTERNAL_a977af0f_4_k_cu_ff241628_321034cuda3std3__419piecewise_constructE)
_ZN40_INTERNAL_a977af0f_4_k_cu_ff241628_321034cuda3std3__419piecewise_constructE:
	.zero		1
	.type		_ZN40_INTERNAL_a977af0f_4_k_cu_ff241628_321034cuda3std3__45__cpo4cendE,@object
	.size		_ZN40_INTERNAL_a977af0f_4_k_cu_ff241628_321034cuda3std3__45__cpo4cendE,(_ZN40_INTERNAL_a977af0f_4_k_cu_ff241628_321034cuda3std6ranges3__45__cpo4swapE - _ZN40_INTERNAL_a977af0f_4_k_cu_ff241628_321034cuda3std3__45__cpo4cendE)
_ZN40_INTERNAL_a977af0f_4_k_cu_ff241628_321034cuda3std3__45__cpo4cendE:
	.zero		1
	.type		_ZN40_INTERNAL_a977af0f_4_k_cu_ff241628_321034cuda3std6ranges3__45__cpo4swapE,@object
	.size		_ZN40_INTERNAL_a977af0f_4_k_cu_ff241628_321034cuda3std6ranges3__45__cpo4swapE,(.L_10 - _ZN40_INTERNAL_a977af0f_4_k_cu_ff241628_321034cuda3std6ranges3__45__cpo4swapE)
_ZN40_INTERNAL_a977af0f_4_k_cu_ff241628_321034cuda3std6ranges3__45__cpo4swapE:
	.zero		1
.L_10:


//--------------------- .nv.constant0._ZN7cutlass13device_kernelINS_4gemm6kernel13GemmUniversalIN4cute5tupleIJiiiiEEENS1_10collective13CollectiveMmaINS1_35MainloopSm100TmaUmmaWarpSpecializedILi5ELi2ELi4ENS5_IJNS4_1CILi8EEENSA_ILi1EEESC_EEEEENS5_IJNSA_ILi256EEENSA_ILi64EEENSA_ILi128EEEEEENS_10bfloat16_tENS5_IJlSC_lEEESJ_SK_NS4_8TiledMMAINS4_8MMA_AtomIJNS4_26SM100_MMA_F16BF16_2x1SM_SSISJ_SJ_fLi256ELi64ELNS4_4UMMA5MajorE0ELSP_0ELNSO_7ScaleInE0ELSQ_0EEEEEENS4_6LayoutINS5_IJSC_SC_SC_EEENS5_IJNSA_ILi0EEESV_SV_EEEEENS5_IJNS4_10UnderscoreESY_SY_EEEEENS4_18SM100_TMA_2SM_LOADENS4_14ComposedLayoutINS4_7SwizzleILi3ELi4ELi3EEENS4_18smem_ptr_flag_bitsILi16EEENST_INS5_IJSB_SG_EEENS5_IJSG_SC_EEEEEEEvNS4_8identityENS4_28SM100_TMA_2SM_LOAD_MULTICASTES1A_vS1B_EENS_8epilogue10collective18CollectiveEpilogueINS1E_23Sm100TmaWarpSpecializedILi3ELi2ELi32ELb1ELb0EEEJNS5_IJSH_SG_SH_EEENS5_IJNST_ISH_SC_EENST_INSA_ILi32EEESC_EEEEESJ_SK_SJ_SK_NS1E_6fusion15FusionCallbacksIS1I_NS1O_17LinearCombinationISJ_fSJ_fLNS_15FloatRoundStyleE2EEES1J_S1N_JEEENS4_5SM1004TMEM4LOAD26SM100_TMEM_LOAD_32dp32b32xENS4_13SM90_TMA_LOADENS12_INS13_ILi2ELi4ELi3EEES16_NST_INS5_IJSB_S1L_EEENS5_IJS1L_SC_EEEEEEENS4_39AutoVectorizingCopyWithAssumedAlignmentILi128EEENS4_14SM90_TMA_STOREES23_S25_S25_EEEvvEEEEvNT_6ParamsE --------------------------
	.section	.nv.constant0._ZN7cutlass13device_kernelINS_4gemm6kernel13GemmUniversalIN4cute5tupleIJiiiiEEENS1_10collective13CollectiveMmaINS1_35MainloopSm100TmaUmmaWarpSpecializedILi5ELi2ELi4ENS5_IJNS4_1CILi8EEENSA_ILi1EEESC_EEEEENS5_IJNSA_ILi256EEENSA_ILi64EEENSA_ILi128EEEEEENS_10bfloat16_tENS5_IJlSC_lEEESJ_SK_NS4_8TiledMMAINS4_8MMA_AtomIJNS4_26SM100_MMA_F16BF16_2x1SM_SSISJ_SJ_fLi256ELi64ELNS4_4UMMA5MajorE0ELSP_0ELNSO_7ScaleInE0ELSQ_0EEEEEENS4_6LayoutINS5_IJSC_SC_SC_EEENS5_IJNSA_ILi0EEESV_SV_EEEEENS5_IJNS4_10UnderscoreESY_SY_EEEEENS4_18SM100_TMA_2SM_LOADENS4_14ComposedLayoutINS4_7SwizzleILi3ELi4ELi3EEENS4_18smem_ptr_flag_bitsILi16EEENST_INS5_IJSB_SG_EEENS5_IJSG_SC_EEEEEEEvNS4_8identityENS4_28SM100_TMA_2SM_LOAD_MULTICASTES1A_vS1B_EENS_8epilogue10collective18CollectiveEpilogueINS1E_23Sm100TmaWarpSpecializedILi3ELi2ELi32ELb1ELb0EEEJNS5_IJSH_SG_SH_EEENS5_IJNST_ISH_SC_EENST_INSA_ILi32EEESC_EEEEESJ_SK_SJ_SK_NS1E_6fusion15FusionCallbacksIS1I_NS1O_17LinearCombinationISJ_fSJ_fLNS_15FloatRoundStyleE2EEES1J_S1N_JEEENS4_5SM1004TMEM4LOAD26SM100_TMEM_LOAD_32dp32b32xENS4_13SM90_TMA_LOADENS12_INS13_ILi2ELi4ELi3EEES16_NST_INS5_IJSB_S1L_EEENS5_IJS1L_SC_EEEEEEENS4_39AutoVectorizingCopyWithAssumedAlignmentILi128EEENS4_14SM90_TMA_STOREES23_S25_S25_EEEvvEEEEvNT_6ParamsE,"a",@progbits
	.sectionflags	@""
	.align	4
.nv.constant0._ZN7cutlass13device_kernelINS_4gemm6kernel13GemmUniversalIN4cute5tupleIJiiiiEEENS1_10collective13CollectiveMmaINS1_35MainloopSm100TmaUmmaWarpSpecializedILi5ELi2ELi4ENS5_IJNS4_1CILi8EEENSA_ILi1EEESC_EEEEENS5_IJNSA_ILi256EEENSA_ILi64EEENSA_ILi128EEEEEENS_10bfloat16_tENS5_IJlSC_lEEESJ_SK_NS4_8TiledMMAINS4_8MMA_AtomIJNS4_26SM100_MMA_F16BF16_2x1SM_SSISJ_SJ_fLi256ELi64ELNS4_4UMMA5MajorE0ELSP_0ELNSO_7ScaleInE0ELSQ_0EEEEEENS4_6LayoutINS5_IJSC_SC_SC_EEENS5_IJNSA_ILi0EEESV_SV_EEEEENS5_IJNS4_10UnderscoreESY_SY_EEEEENS4_18SM100_TMA_2SM_LOADENS4_14ComposedLayoutINS4_7SwizzleILi3ELi4ELi3EEENS4_18smem_ptr_flag_bitsILi16EEENST_INS5_IJSB_SG_EEENS5_IJSG_SC_EEEEEEEvNS4_8identityENS4_28SM100_TMA_2SM_LOAD_MULTICASTES1A_vS1B_EENS_8epilogue10collective18CollectiveEpilogueINS1E_23Sm100TmaWarpSpecializedILi3ELi2ELi32ELb1ELb0EEEJNS5_IJSH_SG_SH_EEENS5_IJNST_ISH_SC_EENST_INSA_ILi32EEESC_EEEEESJ_SK_SJ_SK_NS1E_6fusion15FusionCallbacksIS1I_NS1O_17LinearCombinationISJ_fSJ_fLNS_15FloatRoundStyleE2EEES1J_S1N_JEEENS4_5SM1004TMEM4LOAD26SM100_TMEM_LOAD_32dp32b32xENS4_13SM90_TMA_LOADENS12_INS13_ILi2ELi4ELi3EEES16_NST_INS5_IJSB_S1L_EEENS5_IJS1L_SC_EEEEEEENS4_39AutoVectorizingCopyWithAssumedAlignmentILi128EEENS4_14SM90_TMA_STOREES23_S25_S25_EEEvvEEEEvNT_6ParamsE:
	.zero		2944


//--------------------- SYMBOLS --------------------------

	.type		.nv.reservedSmem.offset0,@object
	.size		.nv.reservedSmem.offset0,0x4
	.type		.nv.reservedSmem.cap,@object
	.size		.nv.reservedSmem.cap,0x4
	.type		__assertfail,@function
